//
// Generated by NVIDIA NVVM Compiler
//
// Compiler Build ID: CL-36424714
// Cuda compilation tools, release 13.0, V13.0.88
// Based on NVVM 20.0.0
//

.version 9.0
.target sm_100
.address_size 64

	// .globl	_Z17device_api_kernelP17curandStateXORWOWPfi
.global .align 4 .b8 precalc_xorwow_matrix[102400];
.global .align 4 .b8 precalc_xorwow_offset_matrix[102400];
.global .align 4 .b8 mrg32k3aM1[2304];
.global .align 4 .b8 mrg32k3aM2[2304];
.global .align 4 .b8 mrg32k3aM1SubSeq[2016];
.global .align 4 .b8 mrg32k3aM2SubSeq[2016];
.global .align 4 .b8 mrg32k3aM1Seq[2304];
.global .align 4 .b8 mrg32k3aM2Seq[2304];
.const .align 8 .b8 __cr_lgamma_table[72];

.visible .entry _Z17device_api_kernelP17curandStateXORWOWPfi(
	.param .u64 .ptr .align 1 _Z17device_api_kernelP17curandStateXORWOWPfi_param_0,
	.param .u64 .ptr .align 1 _Z17device_api_kernelP17curandStateXORWOWPfi_param_1,
	.param .u32 _Z17device_api_kernelP17curandStateXORWOWPfi_param_2
)
{
	.reg .pred 	%p<30>;
	.reg .b32 	%r<507>;
	.reg .b32 	%f<16>;
	.reg .b64 	%rd<28>;

	ld.param.u64 	%rd9, [_Z17device_api_kernelP17curandStateXORWOWPfi_param_0];
	ld.param.u64 	%rd10, [_Z17device_api_kernelP17curandStateXORWOWPfi_param_1];
	ld.param.u32 	%r194, [_Z17device_api_kernelP17curandStateXORWOWPfi_param_2];
	cvta.to.global.u64 	%rd1, %rd10;
	cvta.to.global.u64 	%rd11, %rd9;
	mov.u32 	%r195, %tid.x;
	mov.u32 	%r196, %ctaid.x;
	mov.u32 	%r1, %ntid.x;
	mad.lo.s32 	%r505, %r196, %r1, %r195;
	cvt.s64.s32 	%rd27, %r505;
	mul.wide.s32 	%rd12, %r505, 48;
	add.s64 	%rd3, %rd11, %rd12;
	mov.b32 	%r197, -1571521018;
	mov.b32 	%r198, 1961856265;
	st.global.v2.u32 	[%rd3], {%r198, %r197};
	mov.b32 	%r199, -123459836;
	mov.b32 	%r200, -1889344236;
	st.global.v2.u32 	[%rd3+8], {%r200, %r199};
	mov.b32 	%r201, -1689194486;
	mov.b32 	%r202, -589760388;
	st.global.v2.u32 	[%rd3+16], {%r202, %r201};
	setp.eq.s32 	%p1, %r505, 0;
	@%p1 bra 	$L__BB0_42;
	mov.b32 	%r409, 0;
$L__BB0_2:
	and.b64  	%rd5, %rd27, 3;
	setp.eq.s64 	%p2, %rd5, 0;
	@%p2 bra 	$L__BB0_41;
	mul.wide.u32 	%rd13, %r409, 3200;
	mov.u64 	%rd14, precalc_xorwow_matrix;
	add.s64 	%rd6, %rd14, %rd13;
	cvt.u32.u64 	%r4, %rd5;
	mov.b32 	%r410, 0;
$L__BB0_4:
	mov.b32 	%r423, 0;
	mov.u32 	%r424, %r423;
	mov.u32 	%r425, %r423;
	mov.u32 	%r426, %r423;
	mov.u32 	%r427, %r423;
	mov.u32 	%r416, %r423;
$L__BB0_5:
	mul.wide.u32 	%rd15, %r416, 4;
	add.s64 	%rd16, %rd3, %rd15;
	ld.global.u32 	%r12, [%rd16+4];
	shl.b32 	%r13, %r416, 5;
	mov.b32 	%r422, 0;
$L__BB0_6:
	.pragma "nounroll";
	shr.u32 	%r207, %r12, %r422;
	and.b32  	%r208, %r207, 1;
	setp.eq.b32 	%p3, %r208, 1;
	not.pred 	%p4, %p3;
	add.s32 	%r209, %r13, %r422;
	mul.lo.s32 	%r210, %r209, 5;
	mul.wide.u32 	%rd17, %r210, 4;
	add.s64 	%rd7, %rd6, %rd17;
	@%p4 bra 	$L__BB0_8;
	ld.global.u32 	%r211, [%rd7];
	xor.b32  	%r427, %r427, %r211;
	ld.global.u32 	%r212, [%rd7+4];
	xor.b32  	%r426, %r426, %r212;
	ld.global.u32 	%r213, [%rd7+8];
	xor.b32  	%r425, %r425, %r213;
	ld.global.u32 	%r214, [%rd7+12];
	xor.b32  	%r424, %r424, %r214;
	ld.global.u32 	%r215, [%rd7+16];
	xor.b32  	%r423, %r423, %r215;
$L__BB0_8:
	and.b32  	%r217, %r207, 2;
	setp.eq.s32 	%p5, %r217, 0;
	@%p5 bra 	$L__BB0_10;
	ld.global.u32 	%r218, [%rd7+20];
	xor.b32  	%r427, %r427, %r218;
	ld.global.u32 	%r219, [%rd7+24];
	xor.b32  	%r426, %r426, %r219;
	ld.global.u32 	%r220, [%rd7+28];
	xor.b32  	%r425, %r425, %r220;
	ld.global.u32 	%r221, [%rd7+32];
	xor.b32  	%r424, %r424, %r221;
	ld.global.u32 	%r222, [%rd7+36];
	xor.b32  	%r423, %r423, %r222;
$L__BB0_10:
	and.b32  	%r224, %r207, 4;
	setp.eq.s32 	%p6, %r224, 0;
	@%p6 bra 	$L__BB0_12;
	ld.global.u32 	%r225, [%rd7+40];
	xor.b32  	%r427, %r427, %r225;
	ld.global.u32 	%r226, [%rd7+44];
	xor.b32  	%r426, %r426, %r226;
	ld.global.u32 	%r227, [%rd7+48];
	xor.b32  	%r425, %r425, %r227;
	ld.global.u32 	%r228, [%rd7+52];
	xor.b32  	%r424, %r424, %r228;
	ld.global.u32 	%r229, [%rd7+56];
	xor.b32  	%r423, %r423, %r229;
$L__BB0_12:
	and.b32  	%r231, %r207, 8;
	setp.eq.s32 	%p7, %r231, 0;
	@%p7 bra 	$L__BB0_14;
	ld.global.u32 	%r232, [%rd7+60];
	xor.b32  	%r427, %r427, %r232;
	ld.global.u32 	%r233, [%rd7+64];
	xor.b32  	%r426, %r426, %r233;
	ld.global.u32 	%r234, [%rd7+68];
	xor.b32  	%r425, %r425, %r234;
	ld.global.u32 	%r235, [%rd7+72];
	xor.b32  	%r424, %r424, %r235;
	ld.global.u32 	%r236, [%rd7+76];
	xor.b32  	%r423, %r423, %r236;
$L__BB0_14:
	and.b32  	%r238, %r207, 16;
	setp.eq.s32 	%p8, %r238, 0;
	@%p8 bra 	$L__BB0_16;
	ld.global.u32 	%r239, [%rd7+80];
	xor.b32  	%r427, %r427, %r239;
	ld.global.u32 	%r240, [%rd7+84];
	xor.b32  	%r426, %r426, %r240;
	ld.global.u32 	%r241, [%rd7+88];
	xor.b32  	%r425, %r425, %r241;
	ld.global.u32 	%r242, [%rd7+92];
	xor.b32  	%r424, %r424, %r242;
	ld.global.u32 	%r243, [%rd7+96];
	xor.b32  	%r423, %r423, %r243;
$L__BB0_16:
	and.b32  	%r245, %r207, 32;
	setp.eq.s32 	%p9, %r245, 0;
	@%p9 bra 	$L__BB0_18;
	ld.global.u32 	%r246, [%rd7+100];
	xor.b32  	%r427, %r427, %r246;
	ld.global.u32 	%r247, [%rd7+104];
	xor.b32  	%r426, %r426, %r247;
	ld.global.u32 	%r248, [%rd7+108];
	xor.b32  	%r425, %r425, %r248;
	ld.global.u32 	%r249, [%rd7+112];
	xor.b32  	%r424, %r424, %r249;
	ld.global.u32 	%r250, [%rd7+116];
	xor.b32  	%r423, %r423, %r250;
$L__BB0_18:
	and.b32  	%r252, %r207, 64;
	setp.eq.s32 	%p10, %r252, 0;
	@%p10 bra 	$L__BB0_20;
	ld.global.u32 	%r253, [%rd7+120];
	xor.b32  	%r427, %r427, %r253;
	ld.global.u32 	%r254, [%rd7+124];
	xor.b32  	%r426, %r426, %r254;
	ld.global.u32 	%r255, [%rd7+128];
	xor.b32  	%r425, %r425, %r255;
	ld.global.u32 	%r256, [%rd7+132];
	xor.b32  	%r424, %r424, %r256;
	ld.global.u32 	%r257, [%rd7+136];
	xor.b32  	%r423, %r423, %r257;
$L__BB0_20:
	and.b32  	%r259, %r207, 128;
	setp.eq.s32 	%p11, %r259, 0;
	@%p11 bra 	$L__BB0_22;
	ld.global.u32 	%r260, [%rd7+140];
	xor.b32  	%r427, %r427, %r260;
	ld.global.u32 	%r261, [%rd7+144];
	xor.b32  	%r426, %r426, %r261;
	ld.global.u32 	%r262, [%rd7+148];
	xor.b32  	%r425, %r425, %r262;
	ld.global.u32 	%r263, [%rd7+152];
	xor.b32  	%r424, %r424, %r263;
	ld.global.u32 	%r264, [%rd7+156];
	xor.b32  	%r423, %r423, %r264;
$L__BB0_22:
	and.b32  	%r266, %r207, 256;
	setp.eq.s32 	%p12, %r266, 0;
	@%p12 bra 	$L__BB0_24;
	ld.global.u32 	%r267, [%rd7+160];
	xor.b32  	%r427, %r427, %r267;
	ld.global.u32 	%r268, [%rd7+164];
	xor.b32  	%r426, %r426, %r268;
	ld.global.u32 	%r269, [%rd7+168];
	xor.b32  	%r425, %r425, %r269;
	ld.global.u32 	%r270, [%rd7+172];
	xor.b32  	%r424, %r424, %r270;
	ld.global.u32 	%r271, [%rd7+176];
	xor.b32  	%r423, %r423, %r271;
$L__BB0_24:
	and.b32  	%r273, %r207, 512;
	setp.eq.s32 	%p13, %r273, 0;
	@%p13 bra 	$L__BB0_26;
	ld.global.u32 	%r274, [%rd7+180];
	xor.b32  	%r427, %r427, %r274;
	ld.global.u32 	%r275, [%rd7+184];
	xor.b32  	%r426, %r426, %r275;
	ld.global.u32 	%r276, [%rd7+188];
	xor.b32  	%r425, %r425, %r276;
	ld.global.u32 	%r277, [%rd7+192];
	xor.b32  	%r424, %r424, %r277;
	ld.global.u32 	%r278, [%rd7+196];
	xor.b32  	%r423, %r423, %r278;
$L__BB0_26:
	and.b32  	%r280, %r207, 1024;
	setp.eq.s32 	%p14, %r280, 0;
	@%p14 bra 	$L__BB0_28;
	ld.global.u32 	%r281, [%rd7+200];
	xor.b32  	%r427, %r427, %r281;
	ld.global.u32 	%r282, [%rd7+204];
	xor.b32  	%r426, %r426, %r282;
	ld.global.u32 	%r283, [%rd7+208];
	xor.b32  	%r425, %r425, %r283;
	ld.global.u32 	%r284, [%rd7+212];
	xor.b32  	%r424, %r424, %r284;
	ld.global.u32 	%r285, [%rd7+216];
	xor.b32  	%r423, %r423, %r285;
$L__BB0_28:
	and.b32  	%r287, %r207, 2048;
	setp.eq.s32 	%p15, %r287, 0;
	@%p15 bra 	$L__BB0_30;
	ld.global.u32 	%r288, [%rd7+220];
	xor.b32  	%r427, %r427, %r288;
	ld.global.u32 	%r289, [%rd7+224];
	xor.b32  	%r426, %r426, %r289;
	ld.global.u32 	%r290, [%rd7+228];
	xor.b32  	%r425, %r425, %r290;
	ld.global.u32 	%r291, [%rd7+232];
	xor.b32  	%r424, %r424, %r291;
	ld.global.u32 	%r292, [%rd7+236];
	xor.b32  	%r423, %r423, %r292;
$L__BB0_30:
	and.b32  	%r294, %r207, 4096;
	setp.eq.s32 	%p16, %r294, 0;
	@%p16 bra 	$L__BB0_32;
	ld.global.u32 	%r295, [%rd7+240];
	xor.b32  	%r427, %r427, %r295;
	ld.global.u32 	%r296, [%rd7+244];
	xor.b32  	%r426, %r426, %r296;
	ld.global.u32 	%r297, [%rd7+248];
	xor.b32  	%r425, %r425, %r297;
	ld.global.u32 	%r298, [%rd7+252];
	xor.b32  	%r424, %r424, %r298;
	ld.global.u32 	%r299, [%rd7+256];
	xor.b32  	%r423, %r423, %r299;
$L__BB0_32:
	and.b32  	%r301, %r207, 8192;
	setp.eq.s32 	%p17, %r301, 0;
	@%p17 bra 	$L__BB0_34;
	ld.global.u32 	%r302, [%rd7+260];
	xor.b32  	%r427, %r427, %r302;
	ld.global.u32 	%r303, [%rd7+264];
	xor.b32  	%r426, %r426, %r303;
	ld.global.u32 	%r304, [%rd7+268];
	xor.b32  	%r425, %r425, %r304;
	ld.global.u32 	%r305, [%rd7+272];
	xor.b32  	%r424, %r424, %r305;
	ld.global.u32 	%r306, [%rd7+276];
	xor.b32  	%r423, %r423, %r306;
$L__BB0_34:
	and.b32  	%r308, %r207, 16384;
	setp.eq.s32 	%p18, %r308, 0;
	@%p18 bra 	$L__BB0_36;
	ld.global.u32 	%r309, [%rd7+280];
	xor.b32  	%r427, %r427, %r309;
	ld.global.u32 	%r310, [%rd7+284];
	xor.b32  	%r426, %r426, %r310;
	ld.global.u32 	%r311, [%rd7+288];
	xor.b32  	%r425, %r425, %r311;
	ld.global.u32 	%r312, [%rd7+292];
	xor.b32  	%r424, %r424, %r312;
	ld.global.u32 	%r313, [%rd7+296];
	xor.b32  	%r423, %r423, %r313;
$L__BB0_36:
	and.b32  	%r315, %r207, 32768;
	setp.eq.s32 	%p19, %r315, 0;
	@%p19 bra 	$L__BB0_38;
	ld.global.u32 	%r316, [%rd7+300];
	xor.b32  	%r427, %r427, %r316;
	ld.global.u32 	%r317, [%rd7+304];
	xor.b32  	%r426, %r426, %r317;
	ld.global.u32 	%r318, [%rd7+308];
	xor.b32  	%r425, %r425, %r318;
	ld.global.u32 	%r319, [%rd7+312];
	xor.b32  	%r424, %r424, %r319;
	ld.global.u32 	%r320, [%rd7+316];
	xor.b32  	%r423, %r423, %r320;
$L__BB0_38:
	add.s32 	%r422, %r422, 16;
	setp.ne.s32 	%p20, %r422, 32;
	@%p20 bra 	$L__BB0_6;
	mad.lo.s32 	%r321, %r416, -31, %r13;
	add.s32 	%r416, %r321, 1;
	setp.ne.s32 	%p21, %r416, 5;
	@%p21 bra 	$L__BB0_5;
	st.global.u32 	[%rd3+4], %r427;
	st.global.u32 	[%rd3+8], %r426;
	st.global.u32 	[%rd3+12], %r425;
	st.global.u32 	[%rd3+16], %r424;
	st.global.u32 	[%rd3+20], %r423;
	add.s32 	%r410, %r410, 1;
	setp.lt.u32 	%p22, %r410, %r4;
	@%p22 bra 	$L__BB0_4;
$L__BB0_41:
	shr.u64 	%rd8, %rd27, 2;
	add.s32 	%r409, %r409, 1;
	setp.gt.u64 	%p23, %rd27, 3;
	mov.u64 	%rd27, %rd8;
	@%p23 bra 	$L__BB0_2;
$L__BB0_42:
	mov.b32 	%r322, 0;
	st.global.v2.u32 	[%rd3+24], {%r322, %r322};
	st.global.u32 	[%rd3+32], %r322;
	mov.b64 	%rd18, 0;
	st.global.u64 	[%rd3+40], %rd18;
	mov.u32 	%r323, %nctaid.x;
	mul.lo.s32 	%r184, %r323, %r1;
	setp.ge.s32 	%p24, %r505, %r194;
	@%p24 bra 	$L__BB0_49;
	add.s32 	%r324, %r505, %r184;
	max.s32 	%r325, %r194, %r324;
	setp.lt.s32 	%p25, %r324, %r194;
	selp.u32 	%r326, 1, 0, %p25;
	add.s32 	%r327, %r324, %r326;
	sub.s32 	%r328, %r325, %r327;
	div.u32 	%r329, %r328, %r184;
	add.s32 	%r185, %r329, %r326;
	and.b32  	%r330, %r185, 3;
	setp.eq.s32 	%p26, %r330, 3;
	@%p26 bra 	$L__BB0_46;
	add.s32 	%r331, %r185, 1;
	and.b32  	%r332, %r331, 3;
	neg.s32 	%r503, %r332;
$L__BB0_45:
	.pragma "nounroll";
	mul.wide.s32 	%rd19, %r505, 4;
	add.s64 	%rd20, %rd1, %rd19;
	ld.global.v2.u32 	{%r333, %r334}, [%rd3];
	shr.u32 	%r335, %r334, 2;
	xor.b32  	%r336, %r335, %r334;
	ld.global.v2.u32 	{%r337, %r338}, [%rd3+8];
	ld.global.v2.u32 	{%r339, %r340}, [%rd3+16];
	st.global.v2.u32 	[%rd3+8], {%r338, %r339};
	shl.b32 	%r341, %r340, 4;
	shl.b32 	%r342, %r336, 1;
	xor.b32  	%r343, %r342, %r341;
	xor.b32  	%r344, %r343, %r336;
	xor.b32  	%r345, %r344, %r340;
	st.global.v2.u32 	[%rd3+16], {%r340, %r345};
	add.s32 	%r346, %r333, 362437;
	st.global.v2.u32 	[%rd3], {%r346, %r337};
	add.s32 	%r347, %r345, %r346;
	cvt.rn.f32.u32 	%f1, %r347;
	fma.rn.f32 	%f2, %f1, 0f2F800000, 0f2F000000;
	add.f32 	%f3, %f2, %f2;
	st.global.f32 	[%rd20], %f3;
	add.s32 	%r505, %r505, %r184;
	add.s32 	%r503, %r503, 1;
	setp.ne.s32 	%p27, %r503, 0;
	@%p27 bra 	$L__BB0_45;
$L__BB0_46:
	setp.lt.u32 	%p28, %r185, 3;
	@%p28 bra 	$L__BB0_49;
	mul.wide.s32 	%rd23, %r184, 4;
	shl.b32 	%r408, %r184, 2;
$L__BB0_48:
	ld.global.v2.u32 	{%r348, %r349}, [%rd3];
	shr.u32 	%r350, %r349, 2;
	xor.b32  	%r351, %r350, %r349;
	ld.global.v2.u32 	{%r352, %r353}, [%rd3+8];
	ld.global.v2.u32 	{%r354, %r355}, [%rd3+16];
	st.global.v2.u32 	[%rd3+8], {%r353, %r354};
	shl.b32 	%r356, %r355, 4;
	shl.b32 	%r357, %r351, 1;
	xor.b32  	%r358, %r357, %r356;
	xor.b32  	%r359, %r358, %r351;
	xor.b32  	%r360, %r359, %r355;
	st.global.v2.u32 	[%rd3+16], {%r355, %r360};
	add.s32 	%r361, %r348, 362437;
	st.global.v2.u32 	[%rd3], {%r361, %r352};
	add.s32 	%r362, %r360, %r361;
	cvt.rn.f32.u32 	%f4, %r362;
	fma.rn.f32 	%f5, %f4, 0f2F800000, 0f2F000000;
	add.f32 	%f6, %f5, %f5;
	mul.wide.s32 	%rd21, %r505, 4;
	add.s64 	%rd22, %rd1, %rd21;
	st.global.f32 	[%rd22], %f6;
	ld.global.v2.u32 	{%r363, %r364}, [%rd3];
	shr.u32 	%r365, %r364, 2;
	xor.b32  	%r366, %r365, %r364;
	ld.global.v2.u32 	{%r367, %r368}, [%rd3+8];
	ld.global.v2.u32 	{%r369, %r370}, [%rd3+16];
	st.global.v2.u32 	[%rd3+8], {%r368, %r369};
	shl.b32 	%r371, %r370, 4;
	shl.b32 	%r372, %r366, 1;
	xor.b32  	%r373, %r372, %r371;
	xor.b32  	%r374, %r373, %r366;
	xor.b32  	%r375, %r374, %r370;
	st.global.v2.u32 	[%rd3+16], {%r370, %r375};
	add.s32 	%r376, %r363, 362437;
	st.global.v2.u32 	[%rd3], {%r376, %r367};
	add.s32 	%r377, %r375, %r376;
	cvt.rn.f32.u32 	%f7, %r377;
	fma.rn.f32 	%f8, %f7, 0f2F800000, 0f2F000000;
	add.f32 	%f9, %f8, %f8;
	add.s64 	%rd24, %rd22, %rd23;
	st.global.f32 	[%rd24], %f9;
	ld.global.v2.u32 	{%r378, %r379}, [%rd3];
	shr.u32 	%r380, %r379, 2;
	xor.b32  	%r381, %r380, %r379;
	ld.global.v2.u32 	{%r382, %r383}, [%rd3+8];
	ld.global.v2.u32 	{%r384, %r385}, [%rd3+16];
	st.global.v2.u32 	[%rd3+8], {%r383, %r384};
	shl.b32 	%r386, %r385, 4;
	shl.b32 	%r387, %r381, 1;
	xor.b32  	%r388, %r387, %r386;
	xor.b32  	%r389, %r388, %r381;
	xor.b32  	%r390, %r389, %r385;
	st.global.v2.u32 	[%rd3+16], {%r385, %r390};
	add.s32 	%r391, %r378, 362437;
	st.global.v2.u32 	[%rd3], {%r391, %r382};
	add.s32 	%r392, %r390, %r391;
	cvt.rn.f32.u32 	%f10, %r392;
	fma.rn.f32 	%f11, %f10, 0f2F800000, 0f2F000000;
	add.f32 	%f12, %f11, %f11;
	add.s64 	%rd25, %rd24, %rd23;
	st.global.f32 	[%rd25], %f12;
	ld.global.v2.u32 	{%r393, %r394}, [%rd3];
	shr.u32 	%r395, %r394, 2;
	xor.b32  	%r396, %r395, %r394;
	ld.global.v2.u32 	{%r397, %r398}, [%rd3+8];
	ld.global.v2.u32 	{%r399, %r400}, [%rd3+16];
	st.global.v2.u32 	[%rd3+8], {%r398, %r399};
	shl.b32 	%r401, %r400, 4;
	shl.b32 	%r402, %r396, 1;
	xor.b32  	%r403, %r402, %r401;
	xor.b32  	%r404, %r403, %r396;
	xor.b32  	%r405, %r404, %r400;
	st.global.v2.u32 	[%rd3+16], {%r400, %r405};
	add.s32 	%r406, %r393, 362437;
	st.global.v2.u32 	[%rd3], {%r406, %r397};
	add.s32 	%r407, %r405, %r406;
	cvt.rn.f32.u32 	%f13, %r407;
	fma.rn.f32 	%f14, %f13, 0f2F800000, 0f2F000000;
	add.f32 	%f15, %f14, %f14;
	add.s64 	%rd26, %rd25, %rd23;
	st.global.f32 	[%rd26], %f15;
	add.s32 	%r505, %r408, %r505;
	setp.lt.s32 	%p29, %r505, %r194;
	@%p29 bra 	$L__BB0_48;
$L__BB0_49:
	ret;

}
	// .globl	_Z15host_api_kernelPfS_i
.visible .entry _Z15host_api_kernelPfS_i(
	.param .u64 .ptr .align 1 _Z15host_api_kernelPfS_i_param_0,
	.param .u64 .ptr .align 1 _Z15host_api_kernelPfS_i_param_1,
	.param .u32 _Z15host_api_kernelPfS_i_param_2
)
{
	.reg .pred 	%p<7>;
	.reg .b32 	%r<31>;
	.reg .b32 	%f<11>;
	.reg .b64 	%rd<18>;

	ld.param.u64 	%rd3, [_Z15host_api_kernelPfS_i_param_0];
	ld.param.u64 	%rd4, [_Z15host_api_kernelPfS_i_param_1];
	ld.param.u32 	%r12, [_Z15host_api_kernelPfS_i_param_2];
	cvta.to.global.u64 	%rd1, %rd4;
	cvta.to.global.u64 	%rd2, %rd3;
	mov.u32 	%r13, %tid.x;
	mov.u32 	%r14, %ctaid.x;
	mov.u32 	%r15, %ntid.x;
	mad.lo.s32 	%r29, %r14, %r15, %r13;
	mov.u32 	%r16, %nctaid.x;
	mul.lo.s32 	%r2, %r16, %r15;
	setp.ge.s32 	%p1, %r29, %r12;
	@%p1 bra 	$L__BB1_7;
	add.s32 	%r17, %r29, %r2;
	max.s32 	%r18, %r12, %r17;
	setp.lt.s32 	%p2, %r17, %r12;
	selp.u32 	%r19, 1, 0, %p2;
	add.s32 	%r20, %r17, %r19;
	sub.s32 	%r21, %r18, %r20;
	div.u32 	%r22, %r21, %r2;
	add.s32 	%r3, %r22, %r19;
	and.b32  	%r23, %r3, 3;
	setp.eq.s32 	%p3, %r23, 3;
	@%p3 bra 	$L__BB1_4;
	add.s32 	%r24, %r3, 1;
	and.b32  	%r25, %r24, 3;
	neg.s32 	%r27, %r25;
$L__BB1_3:
	.pragma "nounroll";
	mul.wide.s32 	%rd5, %r29, 4;
	add.s64 	%rd6, %rd1, %rd5;
	add.s64 	%rd7, %rd2, %rd5;
	ld.global.f32 	%f1, [%rd7];
	add.f32 	%f2, %f1, %f1;
	st.global.f32 	[%rd6], %f2;
	add.s32 	%r29, %r29, %r2;
	add.s32 	%r27, %r27, 1;
	setp.ne.s32 	%p4, %r27, 0;
	@%p4 bra 	$L__BB1_3;
$L__BB1_4:
	setp.lt.u32 	%p5, %r3, 3;
	@%p5 bra 	$L__BB1_7;
	mul.wide.s32 	%rd11, %r2, 4;
	shl.b32 	%r26, %r2, 2;
$L__BB1_6:
	mul.wide.s32 	%rd8, %r29, 4;
	add.s64 	%rd9, %rd2, %rd8;
	ld.global.f32 	%f3, [%rd9];
	add.f32 	%f4, %f3, %f3;
	add.s64 	%rd10, %rd1, %rd8;
	st.global.f32 	[%rd10], %f4;
	add.s64 	%rd12, %rd9, %rd11;
	ld.global.f32 	%f5, [%rd12];
	add.f32 	%f6, %f5, %f5;
	add.s64 	%rd13, %rd10, %rd11;
	st.global.f32 	[%rd13], %f6;
	add.s64 	%rd14, %rd12, %rd11;
	ld.global.f32 	%f7, [%rd14];
	add.f32 	%f8, %f7, %f7;
	add.s64 	%rd15, %rd13, %rd11;
	st.global.f32 	[%rd15], %f8;
	add.s64 	%rd16, %rd14, %rd11;
	ld.global.f32 	%f9, [%rd16];
	add.f32 	%f10, %f9, %f9;
	add.s64 	%rd17, %rd15, %rd11;
	st.global.f32 	[%rd17], %f10;
	add.s32 	%r29, %r26, %r29;
	setp.lt.s32 	%p6, %r29, %r12;
	@%p6 bra 	$L__BB1_6;
$L__BB1_7:
	ret;

}


// ===== COMPILED SASS (sm_100) =====

	.target	sm_100

	.elftype	@"ET_EXEC"


//--------------------- .note.nv.tkinfo           --------------------------
	.section	.note.nv.tkinfo,"",@"SHT_NOTE"
	.sectionflags	@"SHF_NOTE_NV_TKINFO"
	.tkinfo
        /*0018*/ 	.word	0x00000002
        /*0030*/ 	.string	""
        /*0030*/ 	.string	"ptxas"
        /*0030*/ 	.string	"Cuda compilation tools, release 13.0, V13.0.88"
        /*0030*/ 	.string	"Build cuda_13.0.r13.0/compiler.36424714_0"
        /*0030*/ 	.string	"-arch sm_100 -m 64 "



//--------------------- .note.nv.cuinfo           --------------------------
	.section	.note.nv.cuinfo,"",@"SHT_NOTE"
	.sectionflags	@"SHF_NOTE_NV_CUINFO"
        /*0018*/ 	.short	0x0002
        /*001a*/ 	.short	0x0064
        /*001c*/ 	.short	0x0082
	.zero		2


//--------------------- .nv.info                  --------------------------
	.section	.nv.info,"",@"SHT_CUDA_INFO"
	.align	4


	//----- nvinfo : EIATTR_REGCOUNT
	.align		4
        /*0000*/ 	.byte	0x04, 0x2f
        /*0002*/ 	.short	(.L_10 - .L_9)
	.align		4
.L_9:
        /*0004*/ 	.word	index@(_Z17device_api_kernelP17curandStateXORWOWPfi)
        /*0008*/ 	.word	0x0000001f


	//----- nvinfo : EIATTR_FRAME_SIZE
	.align		4
.L_10:
        /*000c*/ 	.byte	0x04, 0x11
        /*000e*/ 	.short	(.L_12 - .L_11)
	.align		4
.L_11:
        /*0010*/ 	.word	index@(_Z17device_api_kernelP17curandStateXORWOWPfi)
        /*0014*/ 	.word	0x00000000


	//----- nvinfo : EIATTR_REGCOUNT
	.align		4
.L_12:
        /*0018*/ 	.byte	0x04, 0x2f
        /*001a*/ 	.short	(.L_14 - .L_13)
	.align		4
.L_13:
        /*001c*/ 	.word	index@(_Z15host_api_kernelPfS_i)
        /*0020*/ 	.word	0x0000001c


	//----- nvinfo : EIATTR_FRAME_SIZE
	.align		4
.L_14:
        /*0024*/ 	.byte	0x04, 0x11
        /*0026*/ 	.short	(.L_16 - .L_15)
	.align		4
.L_15:
        /*0028*/ 	.word	index@(_Z15host_api_kernelPfS_i)
        /*002c*/ 	.word	0x00000000


	//----- nvinfo : EIATTR_MIN_STACK_SIZE
	.align		4
.L_16:
        /*0030*/ 	.byte	0x04, 0x12
        /*0032*/ 	.short	(.L_18 - .L_17)
	.align		4
.L_17:
        /*0034*/ 	.word	index@(_Z15host_api_kernelPfS_i)
        /*0038*/ 	.word	0x00000000


	//----- nvinfo : EIATTR_MIN_STACK_SIZE
	.align		4
.L_18:
        /*003c*/ 	.byte	0x04, 0x12
        /*003e*/ 	.short	(.L_20 - .L_19)
	.align		4
.L_19:
        /*0040*/ 	.word	index@(_Z17device_api_kernelP17curandStateXORWOWPfi)
        /*0044*/ 	.word	0x00000000
.L_20:


//--------------------- .nv.compat                --------------------------
	.section	.nv.compat,"",@"SHT_CUDA_COMPAT_INFO"
	.align	4
        /*0000*/ 	.byte	0x02, 0x09, 0x00, 0x00, 0x02, 0x02, 0x01, 0x00, 0x02, 0x05, 0x05, 0x00, 0x03, 0x07, 0x01, 0x01
        /*0010*/ 	.byte	0x02, 0x03, 0x00, 0x00, 0x02, 0x06, 0x01, 0x00, 0x04, 0x0b, 0x08, 0x00, 0x09, 0x00, 0x00, 0x00
        /*0020*/ 	.byte	0x00, 0x00, 0x00, 0x00


//--------------------- .nv.info._Z15host_api_kernelPfS_i --------------------------
	.section	.nv.info._Z15host_api_kernelPfS_i,"",@"SHT_CUDA_INFO"
	.sectionflags	@""
	.align	4


	//----- nvinfo : EIATTR_CUDA_API_VERSION
	.align		4
        /*0000*/ 	.byte	0x04, 0x37
        /*0002*/ 	.short	(.L_22 - .L_21)
.L_21:
        /*0004*/ 	.word	0x00000082


	//----- nvinfo : EIATTR_KPARAM_INFO
	.align		4
.L_22:
        /*0008*/ 	.byte	0x04, 0x17
        /*000a*/ 	.short	(.L_24 - .L_23)
.L_23:
        /*000c*/ 	.word	0x00000000
        /*0010*/ 	.short	0x0002
        /*0012*/ 	.short	0x0010
        /*0014*/ 	.byte	0x00, 0xf0, 0x11, 0x00


	//----- nvinfo : EIATTR_KPARAM_INFO
	.align		4
.L_24:
        /*0018*/ 	.byte	0x04, 0x17
        /*001a*/ 	.short	(.L_26 - .L_25)
.L_25:
        /*001c*/ 	.word	0x00000000
        /*0020*/ 	.short	0x0001
        /*0022*/ 	.short	0x0008
        /*0024*/ 	.byte	0x00, 0xf5, 0x21, 0x00


	//----- nvinfo : EIATTR_KPARAM_INFO
	.align		4
.L_26:
        /*0028*/ 	.byte	0x04, 0x17
        /*002a*/ 	.short	(.L_28 - .L_27)
.L_27:
        /*002c*/ 	.word	0x00000000
        /*0030*/ 	.short	0x0000
        /*0032*/ 	.short	0x0000
        /*0034*/ 	.byte	0x00, 0xf5, 0x21, 0x00


	//----- nvinfo : EIATTR_SPARSE_MMA_MASK
	.align		4
.L_28:
        /*0038*/ 	.byte	0x03, 0x50
        /*003a*/ 	.short	0x0000


	//----- nvinfo : EIATTR_MAXREG_COUNT
	.align		4
        /*003c*/ 	.byte	0x03, 0x1b
        /*003e*/ 	.short	0x00ff


	//----- nvinfo : EIATTR_MERCURY_ISA_VERSION
	.align		4
        /*0040*/ 	.byte	0x03, 0x5f
        /*0042*/ 	.short	0x0101


	//----- nvinfo : EIATTR_VRC_CTA_INIT_COUNT
	.align		4
        /*0044*/ 	.byte	0x02, 0x4a
	.zero		1
	.zero		1


	//----- nvinfo : EIATTR_EXIT_INSTR_OFFSETS
	.align		4
        /*0048*/ 	.byte	0x04, 0x1c
        /*004a*/ 	.short	(.L_30 - .L_29)


	//   ....[0]....
.L_29:
        /*004c*/ 	.word	0x00000090


	//   ....[1]....
        /*0050*/ 	.word	0x00000390


	//   ....[2]....
        /*0054*/ 	.word	0x00000510


	//----- nvinfo : EIATTR_CRS_STACK_SIZE
	.align		4
.L_30:
        /*0058*/ 	.byte	0x04, 0x1e
        /*005a*/ 	.short	(.L_32 - .L_31)
.L_31:
        /*005c*/ 	.word	0x00000000


	//----- nvinfo : EIATTR_CBANK_PARAM_SIZE
	.align		4
.L_32:
        /*0060*/ 	.byte	0x03, 0x19
        /*0062*/ 	.short	0x0014


	//----- nvinfo : EIATTR_PARAM_CBANK
	.align		4
        /*0064*/ 	.byte	0x04, 0x0a
        /*0066*/ 	.short	(.L_34 - .L_33)
	.align		4
.L_33:
        /*0068*/ 	.word	index@(.nv.constant0._Z15host_api_kernelPfS_i)
        /*006c*/ 	.short	0x0380
        /*006e*/ 	.short	0x0014


	//----- nvinfo : EIATTR_SW_WAR
	.align		4
.L_34:
        /*0070*/ 	.byte	0x04, 0x36
        /*0072*/ 	.short	(.L_36 - .L_35)
.L_35:
        /*0074*/ 	.word	0x00000008
.L_36:


//--------------------- .nv.info._Z17device_api_kernelP17curandStateXORWOWPfi --------------------------
	.section	.nv.info._Z17device_api_kernelP17curandStateXORWOWPfi,"",@"SHT_CUDA_INFO"
	.sectionflags	@""
	.align	4


	//----- nvinfo : EIATTR_CUDA_API_VERSION
	.align		4
        /*0000*/ 	.byte	0x04, 0x37
        /*0002*/ 	.short	(.L_38 - .L_37)
.L_37:
        /*0004*/ 	.word	0x00000082


	//----- nvinfo : EIATTR_KPARAM_INFO
	.align		4
.L_38:
        /*0008*/ 	.byte	0x04, 0x17
        /*000a*/ 	.short	(.L_40 - .L_39)
.L_39:
        /*000c*/ 	.word	0x00000000
        /*0010*/ 	.short	0x0002
        /*0012*/ 	.short	0x0010
        /*0014*/ 	.byte	0x00, 0xf0, 0x11, 0x00


	//----- nvinfo : EIATTR_KPARAM_INFO
	.align		4
.L_40:
        /*0018*/ 	.byte	0x04, 0x17
        /*001a*/ 	.short	(.L_42 - .L_41)
.L_41:
        /*001c*/ 	.word	0x00000000
        /*0020*/ 	.short	0x0001
        /*0022*/ 	.short	0x0008
        /*0024*/ 	.byte	0x00, 0xf5, 0x21, 0x00


	//----- nvinfo : EIATTR_KPARAM_INFO
	.align		4
.L_42:
        /*0028*/ 	.byte	0x04, 0x17
        /*002a*/ 	.short	(.L_44 - .L_43)
.L_43:
        /*002c*/ 	.word	0x00000000
        /*0030*/ 	.short	0x0000
        /*0032*/ 	.short	0x0000
        /*0034*/ 	.byte	0x00, 0xf5, 0x21, 0x00


	//----- nvinfo : EIATTR_SPARSE_MMA_MASK
	.align		4
.L_44:
        /*0038*/ 	.byte	0x03, 0x50
        /*003a*/ 	.short	0x0000


	//----- nvinfo : EIATTR_MAXREG_COUNT
	.align		4
        /*003c*/ 	.byte	0x03, 0x1b
        /*003e*/ 	.short	0x00ff


	//----- nvinfo : EIATTR_MERCURY_ISA_VERSION
	.align		4
        /*0040*/ 	.byte	0x03, 0x5f
        /*0042*/ 	.short	0x0101


	//----- nvinfo : EIATTR_VRC_CTA_INIT_COUNT
	.align		4
        /*0044*/ 	.byte	0x02, 0x4a
	.zero		1
	.zero		1


	//----- nvinfo : EIATTR_EXIT_INSTR_OFFSETS
	.align		4
        /*0048*/ 	.byte	0x04, 0x1c
        /*004a*/ 	.short	(.L_46 - .L_45)


	//   ....[0]....
.L_45:
        /*004c*/ 	.word	0x00000f90


	//   ....[1]....
        /*0050*/ 	.word	0x00001390


	//   ....[2]....
        /*0054*/ 	.word	0x000019a0


	//----- nvinfo : EIATTR_CRS_STACK_SIZE
	.align		4
.L_46:
        /*0058*/ 	.byte	0x04, 0x1e
        /*005a*/ 	.short	(.L_48 - .L_47)
.L_47:
        /*005c*/ 	.word	0x00000000


	//----- nvinfo : EIATTR_CBANK_PARAM_SIZE
	.align		4
.L_48:
        /*0060*/ 	.byte	0x03, 0x19
        /*0062*/ 	.short	0x0014


	//----- nvinfo : EIATTR_PARAM_CBANK
	.align		4
        /*0064*/ 	.byte	0x04, 0x0a
        /*0066*/ 	.short	(.L_50 - .L_49)
	.align		4
.L_49:
        /*0068*/ 	.word	index@(.nv.constant0._Z17device_api_kernelP17curandStateXORWOWPfi)
        /*006c*/ 	.short	0x0380
        /*006e*/ 	.short	0x0014


	//----- nvinfo : EIATTR_SW_WAR
	.align		4
.L_50:
        /*0070*/ 	.byte	0x04, 0x36
        /*0072*/ 	.short	(.L_52 - .L_51)
.L_51:
        /*0074*/ 	.word	0x00000008
.L_52:


//--------------------- .nv.callgraph             --------------------------
	.section	.nv.callgraph,"",@"SHT_CUDA_CALLGRAPH"
	.align	4
	.sectionentsize	8
	.align		4
        /*0000*/ 	.word	0x00000000
	.align		4
        /*0004*/ 	.word	0xffffffff
	.align		4
        /*0008*/ 	.word	0x00000000
	.align		4
        /*000c*/ 	.word	0xfffffffe
	.align		4
        /*0010*/ 	.word	0x00000000
	.align		4
        /*0014*/ 	.word	0xfffffffd
	.align		4
        /*0018*/ 	.word	0x00000000
	.align		4
        /*001c*/ 	.word	0xfffffffc


//--------------------- .nv.constant4             --------------------------
	.section	.nv.constant4,"a",@progbits
	.align	8
	.align		8
.nv.constant4:
        /*0000*/ 	.dword	precalc_xorwow_matrix
	.align		8
        /*0008*/ 	.dword	precalc_xorwow_offset_matrix
	.align		8
        /*0010*/ 	.dword	mrg32k3aM1
	.align		8
        /*0018*/ 	.dword	mrg32k3aM2
	.align		8
        /*0020*/ 	.dword	mrg32k3aM1SubSeq
	.align		8
        /*0028*/ 	.dword	mrg32k3aM2SubSeq
	.align		8
        /*0030*/ 	.dword	mrg32k3aM1Seq
	.align		8
        /*0038*/ 	.dword	mrg32k3aM2Seq


//--------------------- .nv.constant3             --------------------------
	.section	.nv.constant3,"a",@progbits
	.align	8
.nv.constant3:
	.type		__cr_lgamma_table,@object
	.size		__cr_lgamma_table,(.L_8 - __cr_lgamma_table)
__cr_lgamma_table:
        /*0000*/ 	.byte	0x00, 0x00, 0x00, 0x00, 0x00, 0x00, 0x00, 0x00, 0x00, 0x00, 0x00, 0x00, 0x00, 0x00, 0x00, 0x00
        /*0010*/ 	.byte	0xef, 0x39, 0xfa, 0xfe, 0x42, 0x2e, 0xe6, 0x3f, 0x02, 0x20, 0x2a, 0xfa, 0x0b, 0xab, 0xfc, 0x3f
        /*0020*/ 	.byte	0xf9, 0x2c, 0x92, 0x7c, 0xa7, 0x6c, 0x09, 0x40, 0xc9, 0x79, 0x44, 0x3c, 0x64, 0x26, 0x13, 0x40
        /*0030*/ 	.byte	0xca, 0x01, 0xcf, 0x3a, 0x27, 0x51, 0x1a, 0x40, 0x30, 0xcc, 0x2d, 0xf3, 0xe1, 0x0c, 0x21, 0x40
        /*0040*/ 	.byte	0x0d, 0xb7, 0xfc, 0x82, 0x8e, 0x35, 0x25, 0x40
.L_8:


//--------------------- .text._Z15host_api_kernelPfS_i --------------------------
	.section	.text._Z15host_api_kernelPfS_i,"ax",@progbits
	.align	128
        .global         _Z15host_api_kernelPfS_i
        .type           _Z15host_api_kernelPfS_i,@function
        .size           _Z15host_api_kernelPfS_i,(.L_x_18 - _Z15host_api_kernelPfS_i)
        .other          _Z15host_api_kernelPfS_i,@"STO_CUDA_ENTRY STV_DEFAULT"
_Z15host_api_kernelPfS_i:
.text._Z15host_api_kernelPfS_i:
[----:B------:R-:W-:Y:S01]  /*0000*/  LDC R1, c[0x0][0x37c] ;  /* 0x0000df00ff017b82 */ /* 0x000fe20000000800 */
[----:B------:R-:W0:Y:S07]  /*0010*/  S2R R7, SR_TID.X ;  /* 0x0000000000077919 */ /* 0x000e2e0000002100 */
[----:B------:R-:W0:Y:S01]  /*0020*/  S2UR UR4, SR_CTAID.X ;  /* 0x00000000000479c3 */ /* 0x000e220000002500 */
[----:B------:R-:W1:Y:S07]  /*0030*/  LDCU UR6, c[0x0][0x390] ;  /* 0x00007200ff0677ac */ /* 0x000e6e0008000800 */
[----:B------:R-:W0:Y:S01]  /*0040*/  LDC R0, c[0x0][0x360] ;  /* 0x0000d800ff007b82 */ /* 0x000e220000000800 */
[----:B------:R-:W2:Y:S01]  /*0050*/  LDCU UR5, c[0x0][0x370] ;  /* 0x00006e00ff0577ac */ /* 0x000ea20008000800 */
[----:B0-----:R-:W-:-:S02]  /*0060*/  IMAD R7, R0, UR4, R7 ;  /* 0x0000000400077c24 */ /* 0x001fc4000f8e0207 */
[----:B--2---:R-:W-:-:S03]  /*0070*/  IMAD R0, R0, UR5, RZ ;  /* 0x0000000500007c24 */ /* 0x004fc6000f8e02ff */
[----:B-1----:R-:W-:-:S13]  /*0080*/  ISETP.GE.AND P0, PT, R7, UR6, PT ;  /* 0x0000000607007c0c */ /* 0x002fda000bf06270 */
[----:B------:R-:W-:Y:S05]  /*0090*/  @P0 EXIT ;  /* 0x000000000000094d */ /* 0x000fea0003800000 */
[----:B------:R-:W0:Y:S01]  /*00a0*/  I2F.U32.RP R8, R0 ;  /* 0x0000000000087306 */ /* 0x000e220000209000 */
[C---:B------:R-:W-:Y:S01]  /*00b0*/  IMAD.IADD R4, R0.reuse, 0x1, R7 ;  /* 0x0000000100047824 */ /* 0x040fe200078e0207 */
[----:B------:R-:W-:Y:S01]  /*00c0*/  IADD3 R9, PT, PT, RZ, -R0, RZ ;  /* 0x80000000ff097210 */ /* 0x000fe20007ffe0ff */
[----:B------:R-:W1:Y:S01]  /*00d0*/  LDCU.64 UR4, c[0x0][0x358] ;  /* 0x00006b00ff0477ac */ /* 0x000e620008000a00 */
[----:B------:R-:W-:Y:S01]  /*00e0*/  ISETP.NE.U32.AND P2, PT, R0, RZ, PT ;  /* 0x000000ff0000720c */ /* 0x000fe20003f45070 */
[----:B------:R-:W-:Y:S01]  /*00f0*/  BSSY.RECONVERGENT B0, `(.L_x_0) ;  /* 0x0000029000007945 */ /* 0x000fe20003800200 */
[C---:B------:R-:W-:Y:S02]  /*0100*/  ISETP.GE.AND P0, PT, R4.reuse, UR6, PT ;  /* 0x0000000604007c0c */ /* 0x040fe4000bf06270 */
[----:B------:R-:W-:Y:S02]  /*0110*/  VIMNMX R5, PT, PT, R4, UR6, !PT ;  /* 0x0000000604057c48 */ /* 0x000fe4000ffe0100 */
[----:B------:R-:W-:-:S04]  /*0120*/  SEL R6, RZ, 0x1, P0 ;  /* 0x00000001ff067807 */ /* 0x000fc80000000000 */
[----:B------:R-:W-:Y:S01]  /*0130*/  IADD3 R5, PT, PT, R5, -R4, -R6 ;  /* 0x8000000405057210 */ /* 0x000fe20007ffe806 */
[----:B0-----:R-:W0:Y:S02]  /*0140*/  MUFU.RCP R8, R8 ;  /* 0x0000000800087308 */ /* 0x001e240000001000 */
[----:B0-----:R-:W-:-:S06]  /*0150*/  IADD3 R2, PT, PT, R8, 0xffffffe, RZ ;  /* 0x0ffffffe08027810 */ /* 0x001fcc0007ffe0ff */
[----:B------:R0:W2:Y:S02]  /*0160*/  F2I.FTZ.U32.TRUNC.NTZ R3, R2 ;  /* 0x0000000200037305 */ /* 0x0000a4000021f000 */
[----:B0-----:R-:W-:Y:S02]  /*0170*/  HFMA2 R2, -RZ, RZ, 0, 0 ;  /* 0x00000000ff027431 */ /* 0x001fe400000001ff */
[----:B--2---:R-:W-:-:S04]  /*0180*/  IMAD R9, R9, R3, RZ ;  /* 0x0000000309097224 */ /* 0x004fc800078e02ff */
[----:B------:R-:W-:-:S06]  /*0190*/  IMAD.HI.U32 R8, R3, R9, R2 ;  /* 0x0000000903087227 */ /* 0x000fcc00078e0002 */
[----:B------:R-:W-:-:S05]  /*01a0*/  IMAD.HI.U32 R9, R8, R5, RZ ;  /* 0x0000000508097227 */ /* 0x000fca00078e00ff */
[----:B------:R-:W-:-:S05]  /*01b0*/  IADD3 R2, PT, PT, -R9, RZ, RZ ;  /* 0x000000ff09027210 */ /* 0x000fca0007ffe1ff */
[----:B------:R-:W-:Y:S02]  /*01c0*/  IMAD R5, R0, R2, R5 ;  /* 0x0000000200057224 */ /* 0x000fe400078e0205 */
[----:B------:R-:W0:Y:S03]  /*01d0*/  LDC.64 R2, c[0x0][0x388] ;  /* 0x0000e200ff027b82 */ /* 0x000e260000000a00 */
[----:B------:R-:W-:-:S13]  /*01e0*/  ISETP.GE.U32.AND P0, PT, R5, R0, PT ;  /* 0x000000000500720c */ /* 0x000fda0003f06070 */
[----:B------:R-:W-:Y:S01]  /*01f0*/  @P0 IMAD.IADD R5, R5, 0x1, -R0 ;  /* 0x0000000105050824 */ /* 0x000fe200078e0a00 */
[----:B------:R-:W-:-:S04]  /*0200*/  @P0 IADD3 R9, PT, PT, R9, 0x1, RZ ;  /* 0x0000000109090810 */ /* 0x000fc80007ffe0ff */
[----:B------:R-:W-:Y:S02]  /*0210*/  ISETP.GE.U32.AND P1, PT, R5, R0, PT ;  /* 0x000000000500720c */ /* 0x000fe40003f26070 */
[----:B------:R-:W2:Y:S11]  /*0220*/  LDC.64 R4, c[0x0][0x380] ;  /* 0x0000e000ff047b82 */ /* 0x000eb60000000a00 */
[----:B------:R-:W-:-:S02]  /*0230*/  @P1 IADD3 R9, PT, PT, R9, 0x1, RZ ;  /* 0x0000000109091810 */ /* 0x000fc40007ffe0ff */
[----:B------:R-:W-:-:S05]  /*0240*/  @!P2 LOP3.LUT R9, RZ, R0, RZ, 0x33, !PT ;  /* 0x00000000ff09a212 */ /* 0x000fca00078e33ff */
[----:B------:R-:W-:-:S05]  /*0250*/  IMAD.IADD R6, R6, 0x1, R9 ;  /* 0x0000000106067824 */ /* 0x000fca00078e0209 */
[C---:B------:R-:W-:Y:S02]  /*0260*/  LOP3.LUT R8, R6.reuse, 0x3, RZ, 0xc0, !PT ;  /* 0x0000000306087812 */ /* 0x040fe400078ec0ff */
[----:B------:R-:W-:Y:S02]  /*0270*/  ISETP.GE.U32.AND P1, PT, R6, 0x3, PT ;  /* 0x000000030600780c */ /* 0x000fe40003f26070 */
[----:B------:R-:W-:-:S13]  /*0280*/  ISETP.NE.AND P0, PT, R8, 0x3, PT ;  /* 0x000000030800780c */ /* 0x000fda0003f05270 */
[----:B01----:R-:W-:Y:S05]  /*0290*/  @!P0 BRA `(.L_x_1) ;  /* 0x0000000000388947 */ /* 0x003fea0003800000 */
[----:B------:R-:W0:Y:S01]  /*02a0*/  LDC.64 R14, c[0x0][0x380] ;  /* 0x0000e000ff0e7b82 */ /* 0x000e220000000a00 */
[----:B------:R-:W-:-:S04]  /*02b0*/  IADD3 R6, PT, PT, R6, 0x1, RZ ;  /* 0x0000000106067810 */ /* 0x000fc80007ffe0ff */
[----:B------:R-:W-:-:S03]  /*02c0*/  LOP3.LUT R6, R6, 0x3, RZ, 0xc0, !PT ;  /* 0x0000000306067812 */ /* 0x000fc600078ec0ff */
[----:B------:R-:W1:Y:S01]  /*02d0*/  LDC.64 R12, c[0x0][0x388] ;  /* 0x0000e200ff0c7b82 */ /* 0x000e620000000a00 */
[----:B------:R-:W-:-:S07]  /*02e0*/  IADD3 R6, PT, PT, -R6, RZ, RZ ;  /* 0x000000ff06067210 */ /* 0x000fce0007ffe1ff */
.L_x_2:
[----:B0-----:R-:W-:-:S06]  /*02f0*/  IMAD.WIDE R10, R7, 0x4, R14 ;  /* 0x00000004070a7825 */ /* 0x001fcc00078e020e */
[----:B---3--:R-:W3:Y:S01]  /*0300*/  LDG.E R10, desc[UR4][R10.64] ;  /* 0x000000040a0a7981 */ /* 0x008ee2000c1e1900 */
[----:B-1----:R-:W-:Y:S01]  /*0310*/  IMAD.WIDE R8, R7, 0x4, R12 ;  /* 0x0000000407087825 */ /* 0x002fe200078e020c */
[----:B------:R-:W-:-:S03]  /*0320*/  IADD3 R7, PT, PT, R0, R7, RZ ;  /* 0x0000000700077210 */ /* 0x000fc60007ffe0ff */
[----:B------:R-:W-:-:S05]  /*0330*/  VIADD R6, R6, 0x1 ;  /* 0x0000000106067836 */ /* 0x000fca0000000000 */
[----:B------:R-:W-:Y:S01]  /*0340*/  ISETP.NE.AND P0, PT, R6, RZ, PT ;  /* 0x000000ff0600720c */ /* 0x000fe20003f05270 */
[----:B---3--:R-:W-:-:S05]  /*0350*/  FADD R17, R10, R10 ;  /* 0x0000000a0a117221 */ /* 0x008fca0000000000 */
[----:B------:R3:W-:Y:S07]  /*0360*/  STG.E desc[UR4][R8.64], R17 ;  /* 0x0000001108007986 */ /* 0x0007ee000c101904 */
[----:B------:R-:W-:Y:S05]  /*0370*/  @P0 BRA `(.L_x_2) ;  /* 0xfffffffc00dc0947 */ /* 0x000fea000383ffff */
.L_x_1:
[----:B------:R-:W-:Y:S05]  /*0380*/  BSYNC.RECONVERGENT B0 ;  /* 0x0000000000007941 */ /* 0x000fea0003800200 */
.L_x_0:
[----:B------:R-:W-:Y:S05]  /*0390*/  @!P1 EXIT ;  /* 0x000000000000994d */ /* 0x000fea0003800000 */
.L_x_3:
[----:B-12---:R-:W-:-:S05]  /*03a0*/  IMAD.WIDE R14, R7, 0x4, R4 ;  /* 0x00000004070e7825 */ /* 0x006fca00078e0204 */
[----:B------:R-:W2:Y:S01]  /*03b0*/  LDG.E R6, desc[UR4][R14.64] ;  /* 0x000000040e067981 */ /* 0x000ea2000c1e1900 */
[----:B------:R-:W-:-:S04]  /*03c0*/  IMAD.WIDE R18, R7, 0x4, R2 ;  /* 0x0000000407127825 */ /* 0x000fc800078e0202 */
[----:B---3--:R-:W-:-:S04]  /*03d0*/  IMAD.WIDE R8, R0, 0x4, R14 ;  /* 0x0000000400087825 */ /* 0x008fc800078e020e */
[----:B--2---:R-:W-:-:S05]  /*03e0*/  FADD R21, R6, R6 ;  /* 0x0000000606157221 */ /* 0x004fca0000000000 */
[----:B------:R0:W-:Y:S04]  /*03f0*/  STG.E desc[UR4][R18.64], R21 ;  /* 0x0000001512007986 */ /* 0x0001e8000c101904 */
[----:B------:R-:W2:Y:S01]  /*0400*/  LDG.E R6, desc[UR4][R8.64] ;  /* 0x0000000408067981 */ /* 0x000ea2000c1e1900 */
[----:B------:R-:W-:-:S04]  /*0410*/  IMAD.WIDE R10, R0, 0x4, R18 ;  /* 0x00000004000a7825 */ /* 0x000fc800078e0212 */
[----:B------:R-:W-:-:S04]  /*0420*/  IMAD.WIDE R12, R0, 0x4, R8 ;  /* 0x00000004000c7825 */ /* 0x000fc800078e0208 */
[----:B--2---:R-:W-:-:S05]  /*0430*/  FADD R23, R6, R6 ;  /* 0x0000000606177221 */ /* 0x004fca0000000000 */
[----:B------:R1:W-:Y:S04]  /*0440*/  STG.E desc[UR4][R10.64], R23 ;  /* 0x000000170a007986 */ /* 0x0003e8000c101904 */
[----:B------:R-:W2:Y:S01]  /*0450*/  LDG.E R6, desc[UR4][R12.64] ;  /* 0x000000040c067981 */ /* 0x000ea2000c1e1900 */
[----:B------:R-:W-:-:S04]  /*0460*/  IMAD.WIDE R14, R0, 0x4, R10 ;  /* 0x00000004000e7825 */ /* 0x000fc800078e020a */
[----:B------:R-:W-:-:S04]  /*0470*/  IMAD.WIDE R16, R0, 0x4, R12 ;  /* 0x0000000400107825 */ /* 0x000fc800078e020c */
[----:B--2---:R-:W-:-:S05]  /*0480*/  FADD R25, R6, R6 ;  /* 0x0000000606197221 */ /* 0x004fca0000000000 */
[----:B------:R1:W-:Y:S04]  /*0490*/  STG.E desc[UR4][R14.64], R25 ;  /* 0x000000190e007986 */ /* 0x0003e8000c101904 */
[----:B------:R-:W0:Y:S01]  /*04a0*/  LDG.E R16, desc[UR4][R16.64] ;  /* 0x0000000410107981 */ /* 0x000e22000c1e1900 */
[C---:B------:R-:W-:Y:S01]  /*04b0*/  IMAD.WIDE R8, R0.reuse, 0x4, R14 ;  /* 0x0000000400087825 */ /* 0x040fe200078e020e */
[----:B------:R-:W-:-:S04]  /*04c0*/  LEA R7, R0, R7, 0x2 ;  /* 0x0000000700077211 */ /* 0x000fc800078e10ff */
[----:B------:R-:W-:Y:S01]  /*04d0*/  ISETP.GE.AND P0, PT, R7, UR6, PT ;  /* 0x0000000607007c0c */ /* 0x000fe2000bf06270 */
[----:B0-----:R-:W-:-:S05]  /*04e0*/  FADD R19, R16, R16 ;  /* 0x0000001010137221 */ /* 0x001fca0000000000 */
[----:B------:R1:W-:Y:S07]  /*04f0*/  STG.E desc[UR4][R8.64], R19 ;  /* 0x0000001308007986 */ /* 0x0003ee000c101904 */
[----:B------:R-:W-:Y:S05]  /*0500*/  @!P0 BRA `(.L_x_3) ;  /* 0xfffffffc00a48947 */ /* 0x000fea000383ffff */
[----:B------:R-:W-:Y:S05]  /*0510*/  EXIT ;  /* 0x000000000000794d */ /* 0x000fea0003800000 */
.L_x_4:
[----:B------:R-:W-:-:S00]  /*0520*/  BRA `(.L_x_4) ;  /* 0xfffffffc00fc7947 */ /* 0x000fc0000383ffff */
[----:B------:R-:W-:-:S00]  /*0530*/  NOP ;  /* 0x0000000000007918 */ /* 0x000fc00000000000 */
        /* <DEDUP_REMOVED lines=12> */
.L_x_18:


//--------------------- .text._Z17device_api_kernelP17curandStateXORWOWPfi --------------------------
	.section	.text._Z17device_api_kernelP17curandStateXORWOWPfi,"ax",@progbits
	.align	128
        .global         _Z17device_api_kernelP17curandStateXORWOWPfi
        .type           _Z17device_api_kernelP17curandStateXORWOWPfi,@function
        .size           _Z17device_api_kernelP17curandStateXORWOWPfi,(.L_x_19 - _Z17device_api_kernelP17curandStateXORWOWPfi)
        .other          _Z17device_api_kernelP17curandStateXORWOWPfi,@"STO_CUDA_ENTRY STV_DEFAULT"
_Z17device_api_kernelP17curandStateXORWOWPfi:
.text._Z17device_api_kernelP17curandStateXORWOWPfi:
[----:B------:R-:W-:Y:S01]  /*0000*/  LDC R1, c[0x0][0x37c] ;  /* 0x0000df00ff017b82 */ /* 0x000fe20000000800 */
[----:B------:R-:W0:Y:S07]  /*0010*/  S2R R5, SR_TID.X ;  /* 0x0000000000057919 */ /* 0x000e2e0000002100 */
[----:B------:R-:W0:Y:S01]  /*0020*/  S2UR UR6, SR_CTAID.X ;  /* 0x00000000000679c3 */ /* 0x000e220000002500 */
[----:B------:R-:W1:Y:S01]  /*0030*/  LDCU.64 UR4, c[0x0][0x358] ;  /* 0x00006b00ff0477ac */ /* 0x000e620008000a00 */
[----:B------:R-:W-:Y:S01]  /*0040*/  IMAD.MOV.U32 R4, RZ, RZ, 0x74ef8d09 ;  /* 0x74ef8d09ff047424 */ /* 0x000fe200078e00ff */
[----:B------:R-:W-:Y:S01]  /*0050*/  BSSY.RECONVERGENT B0, `(.L_x_5) ;  /* 0x00000e8000007945 */ /* 0x000fe20003800200 */
[----:B------:R-:W-:-:S02]  /*0060*/  IMAD.MOV.U32 R6, RZ, RZ, -0x709d1aec ;  /* 0x8f62e514ff067424 */ /* 0x000fc400078e00ff */
[----:B------:R-:W-:Y:S02]  /*0070*/  IMAD.MOV.U32 R7, RZ, RZ, -0x75bd8fc ;  /* 0xf8a42704ff077424 */ /* 0x000fe400078e00ff */
[----:B------:R-:W0:Y:S01]  /*0080*/  LDC R10, c[0x0][0x360] ;  /* 0x0000d800ff0a7b82 */ /* 0x000e220000000800 */
[----:B------:R-:W-:Y:S02]  /*0090*/  IMAD.MOV.U32 R8, RZ, RZ, -0x23270784 ;  /* 0xdcd8f87cff087424 */ /* 0x000fe400078e00ff */
[----:B------:R-:W-:-:S05]  /*00a0*/  IMAD.MOV.U32 R9, RZ, RZ, -0x64af0ff6 ;  /* 0x9b50f00aff097424 */ /* 0x000fca00078e00ff */
[----:B------:R-:W2:Y:S01]  /*00b0*/  LDC.64 R2, c[0x0][0x380] ;  /* 0x0000e000ff027b82 */ /* 0x000ea20000000a00 */
[----:B0-----:R-:W-:Y:S02]  /*00c0*/  IMAD R0, R10, UR6, R5 ;  /* 0x000000060a007c24 */ /* 0x001fe4000f8e0205 */
[----:B------:R-:W-:-:S03]  /*00d0*/  IMAD.MOV.U32 R5, RZ, RZ, -0x5dab81fa ;  /* 0xa2547e06ff057424 */ /* 0x000fc600078e00ff */
[C---:B------:R-:W-:Y:S01]  /*00e0*/  ISETP.NE.AND P0, PT, R0.reuse, RZ, PT ;  /* 0x000000ff0000720c */ /* 0x040fe20003f05270 */
[----:B--2---:R-:W-:-:S05]  /*00f0*/  IMAD.WIDE R2, R0, 0x30, R2 ;  /* 0x0000003000027825 */ /* 0x004fca00078e0202 */
[----:B-1----:R0:W-:Y:S04]  /*0100*/  STG.E.64 desc[UR4][R2.64], R4 ;  /* 0x0000000402007986 */ /* 0x0021e8000c101b04 */
[----:B------:R0:W-:Y:S04]  /*0110*/  STG.E.64 desc[UR4][R2.64+0x8], R6 ;  /* 0x0000080602007986 */ /* 0x0001e8000c101b04 */
[----:B------:R0:W-:Y:S01]  /*0120*/  STG.E.64 desc[UR4][R2.64+0x10], R8 ;  /* 0x0000100802007986 */ /* 0x0001e2000c101b04 */
[----:B------:R-:W-:Y:S05]  /*0130*/  @!P0 BRA `(.L_x_6) ;  /* 0x0000000c00648947 */ /* 0x000fea0003800000 */
[--C-:B------:R-:W-:Y:S01]  /*0140*/  SHF.R.S32.HI R11, RZ, 0x1f, R0.reuse ;  /* 0x0000001fff0b7819 */ /* 0x100fe20000011400 */
[----:B------:R-:W-:Y:S02]  /*0150*/  IMAD.MOV.U32 R12, RZ, RZ, R0 ;  /* 0x000000ffff0c7224 */ /* 0x000fe400078e0000 */
[----:B------:R-:W-:-:S07]  /*0160*/  IMAD.MOV.U32 R13, RZ, RZ, RZ ;  /* 0x000000ffff0d7224 */ /* 0x000fce00078e00ff */
.L_x_12:
[----:B0-----:R-:W-:Y:S01]  /*0170*/  LOP3.LUT R2, R12, 0x3, RZ, 0xc0, !PT ;  /* 0x000000030c027812 */ /* 0x001fe200078ec0ff */
[----:B------:R-:W-:Y:S03]  /*0180*/  BSSY.RECONVERGENT B1, `(.L_x_7) ;  /* 0x00000ce000017945 */ /* 0x000fe60003800200 */
[----:B------:R-:W-:-:S04]  /*0190*/  ISETP.NE.U32.AND P0, PT, R2, RZ, PT ;  /* 0x000000ff0200720c */ /* 0x000fc80003f05070 */
[----:B------:R-:W-:-:S13]  /*01a0*/  ISETP.NE.AND.EX P0, PT, RZ, RZ, PT, P0 ;  /* 0x000000ffff00720c */ /* 0x000fda0003f05300 */
[----:B------:R-:W-:Y:S05]  /*01b0*/  @!P0 BRA `(.L_x_8) ;  /* 0x0000000c00288947 */ /* 0x000fea0003800000 */
[----:B------:R-:W0:Y:S01]  /*01c0*/  LDC.64 R4, c[0x4][RZ] ;  /* 0x01000000ff047b82 */ /* 0x000e220000000a00 */
[----:B------:R-:W-:Y:S02]  /*01d0*/  IMAD.MOV.U32 R14, RZ, RZ, RZ ;  /* 0x000000ffff0e7224 */ /* 0x000fe400078e00ff */
[----:B0-----:R-:W-:-:S07]  /*01e0*/  IMAD.WIDE.U32 R4, R13, 0xc80, R4 ;  /* 0x00000c800d047825 */ /* 0x001fce00078e0004 */
.L_x_11:
[----:B0-----:R-:W-:Y:S01]  /*01f0*/  IMAD.MOV.U32 R15, RZ, RZ, RZ ;  /* 0x000000ffff0f7224 */ /* 0x001fe200078e00ff */
[----:B------:R-:W-:Y:S01]  /*0200*/  CS2R R6, SRZ ;  /* 0x0000000000067805 */ /* 0x000fe2000001ff00 */
[----:B------:R-:W-:Y:S01]  /*0210*/  IMAD.MOV.U32 R16, RZ, RZ, RZ ;  /* 0x000000ffff107224 */ /* 0x000fe200078e00ff */
[----:B------:R-:W-:-:S07]  /*0220*/  CS2R R2, SRZ ;  /* 0x0000000000027805 */ /* 0x000fce000001ff00 */
.L_x_10:
[----:B------:R-:W0:Y:S01]  /*0230*/  S2R R17, SR_TID.X ;  /* 0x0000000000117919 */ /* 0x000e220000002100 */
[----:B------:R-:W1:Y:S01]  /*0240*/  LDC.64 R8, c[0x0][0x380] ;  /* 0x0000e000ff087b82 */ /* 0x000e620000000a00 */
[----:B0-----:R-:W-:-:S04]  /*0250*/  IMAD R17, R10, UR6, R17 ;  /* 0x000000060a117c24 */ /* 0x001fc8000f8e0211 */
[----:B-1----:R-:W-:-:S04]  /*0260*/  IMAD.WIDE R8, R17, 0x30, R8 ;  /* 0x0000003011087825 */ /* 0x002fc800078e0208 */
[----:B------:R-:W-:-:S05]  /*0270*/  IMAD.WIDE.U32 R8, R16, 0x4, R8 ;  /* 0x0000000410087825 */ /* 0x000fca00078e0008 */
[----:B------:R0:W5:Y:S01]  /*0280*/  LDG.E R17, desc[UR4][R8.64+0x4] ;  /* 0x0000040408117981 */ /* 0x000162000c1e1900 */
[----:B------:R-:W-:-:S07]  /*0290*/  IMAD.MOV.U32 R18, RZ, RZ, RZ ;  /* 0x000000ffff127224 */ /* 0x000fce00078e00ff */
.L_x_9:
[----:B-----5:R-:W-:Y:S01]  /*02a0*/  SHF.R.U32.HI R23, RZ, R18, R17 ;  /* 0x00000012ff177219 */ /* 0x020fe20000011611 */
[----:B0-----:R-:W-:-:S03]  /*02b0*/  IMAD.SHL.U32 R9, R16, 0x20, RZ ;  /* 0x0000002010097824 */ /* 0x001fc600078e00ff */
[----:B------:R-:W-:Y:S01]  /*02c0*/  LOP3.LUT R19, R23, 0x1, RZ, 0xc0, !PT ;  /* 0x0000000117137812 */ /* 0x000fe200078ec0ff */
[----:B------:R-:W-:-:S03]  /*02d0*/  IMAD.IADD R8, R9, 0x1, R18 ;  /* 0x0000000109087824 */ /* 0x000fc600078e0212 */
[----:B------:R-:W-:Y:S01]  /*02e0*/  ISETP.NE.U32.AND P0, PT, R19, 0x1, PT ;  /* 0x000000011300780c */ /* 0x000fe20003f05070 */
[----:B------:R-:W-:-:S03]  /*02f0*/  IMAD R9, R8, 0x5, RZ ;  /* 0x0000000508097824 */ /* 0x000fc600078e02ff */
[----:B------:R-:W-:Y:S01]  /*0300*/  R2P PR, R23, 0x7e ;  /* 0x0000007e17007804 */ /* 0x000fe20000000000 */
[----:B------:R-:W-:-:S08]  /*0310*/  IMAD.WIDE.U32 R8, R9, 0x4, R4 ;  /* 0x0000000409087825 */ /* 0x000fd000078e0004 */
[----:B------:R-:W2:Y:S04]  /*0320*/  @!P0 LDG.E R20, desc[UR4][R8.64] ;  /* 0x0000000408148981 */ /* 0x000ea8000c1e1900 */
[----:B------:R-:W3:Y:S04]  /*0330*/  @!P0 LDG.E R22, desc[UR4][R8.64+0x10] ;  /* 0x0000100408168981 */ /* 0x000ee8000c1e1900 */
[----:B------:R-:W4:Y:S04]  /*0340*/  @P1 LDG.E R24, desc[UR4][R8.64+0x14] ;  /* 0x0000140408181981 */ /* 0x000f28000c1e1900 */
[----:B------:R-:W4:Y:S04]  /*0350*/  @P2 LDG.E R26, desc[UR4][R8.64+0x28] ;  /* 0x00002804081a2981 */ /* 0x000f28000c1e1900 */
[----:B------:R-:W4:Y:S04]  /*0360*/  @!P0 LDG.E R19, desc[UR4][R8.64+0x4] ;  /* 0x0000040408138981 */ /* 0x000f28000c1e1900 */
[----:B------:R-:W4:Y:S04]  /*0370*/  @!P0 LDG.E R21, desc[UR4][R8.64+0xc] ;  /* 0x00000c0408158981 */ /* 0x000f28000c1e1900 */
[----:B------:R-:W4:Y:S04]  /*0380*/  @P1 LDG.E R25, desc[UR4][R8.64+0x18] ;  /* 0x0000180408191981 */ /* 0x000f28000c1e1900 */
[----:B------:R-:W4:Y:S04]  /*0390*/  @P3 LDG.E R28, desc[UR4][R8.64+0x3c] ;  /* 0x00003c04081c3981 */ /* 0x000f28000c1e1900 */
[----:B------:R-:W4:Y:S01]  /*03a0*/  @P6 LDG.E R27, desc[UR4][R8.64+0x7c] ;  /* 0x00007c04081b6981 */ /* 0x000f22000c1e1900 */
[----:B--2---:R-:W-:-:S03]  /*03b0*/  @!P0 LOP3.LUT R15, R15, R20, RZ, 0x3c, !PT ;  /* 0x000000140f0f8212 */ /* 0x004fc600078e3cff */
[----:B------:R-:W2:Y:S01]  /*03c0*/  @!P0 LDG.E R20, desc[UR4][R8.64+0x8] ;  /* 0x0000080408148981 */ /* 0x000ea2000c1e1900 */
[----:B---3--:R-:W-:-:S03]  /*03d0*/  @!P0 LOP3.LUT R7, R7, R22, RZ, 0x3c, !PT ;  /* 0x0000001607078212 */ /* 0x008fc600078e3cff */
[----:B------:R-:W3:Y:S01]  /*03e0*/  @P1 LDG.E R22, desc[UR4][R8.64+0x24] ;  /* 0x0000240408161981 */ /* 0x000ee2000c1e1900 */
[----:B----4-:R-:W-:-:S03]  /*03f0*/  @P1 LOP3.LUT R15, R15, R24, RZ, 0x3c, !PT ;  /* 0x000000180f0f1212 */ /* 0x010fc600078e3cff */
[----:B------:R-:W4:Y:S01]  /*0400*/  @P2 LDG.E R24, desc[UR4][R8.64+0x38] ;  /* 0x0000380408182981 */ /* 0x000f22000c1e1900 */
[----:B------:R-:W-:-:S03]  /*0410*/  @P2 LOP3.LUT R15, R15, R26, RZ, 0x3c, !PT ;  /* 0x0000001a0f0f2212 */ /* 0x000fc600078e3cff */
[----:B------:R-:W4:Y:S01]  /*0420*/  @P4 LDG.E R26, desc[UR4][R8.64+0x50] ;  /* 0x00005004081a4981 */ /* 0x000f22000c1e1900 */
[----:B------:R-:W-:-:S03]  /*0430*/  @!P0 LOP3.LUT R2, R2, R19, RZ, 0x3c, !PT ;  /* 0x0000001302028212 */ /* 0x000fc600078e3cff */
[----:B------:R-:W4:Y:S01]  /*0440*/  @P1 LDG.E R19, desc[UR4][R8.64+0x20] ;  /* 0x0000200408131981 */ /* 0x000f22000c1e1900 */
[----:B------:R-:W-:-:S03]  /*0450*/  @!P0 LOP3.LUT R6, R6, R21, RZ, 0x3c, !PT ;  /* 0x0000001506068212 */ /* 0x000fc600078e3cff */
[----:B------:R-:W4:Y:S01]  /*0460*/  @P2 LDG.E R21, desc[UR4][R8.64+0x2c] ;  /* 0x00002c0408152981 */ /* 0x000f22000c1e1900 */
[----:B------:R-:W-:-:S03]  /*0470*/  @P1 LOP3.LUT R2, R2, R25, RZ, 0x3c, !PT ;  /* 0x0000001902021212 */ /* 0x000fc600078e3cff */
[----:B------:R-:W4:Y:S01]  /*0480*/  @P2 LDG.E R25, desc[UR4][R8.64+0x34] ;  /* 0x0000340408192981 */ /* 0x000f22000c1e1900 */
[----:B--2---:R-:W-:-:S03]  /*0490*/  @!P0 LOP3.LUT R3, R3, R20, RZ, 0x3c, !PT ;  /* 0x0000001403038212 */ /* 0x004fc600078e3cff */
[----:B------:R-:W2:Y:S01]  /*04a0*/  @P1 LDG.E R20, desc[UR4][R8.64+0x1c] ;  /* 0x00001c0408141981 */ /* 0x000ea2000c1e1900 */
[----:B---3--:R-:W-:-:S03]  /*04b0*/  @P1 LOP3.LUT R7, R7, R22, RZ, 0x3c, !PT ;  /* 0x0000001607071212 */ /* 0x008fc600078e3cff */
[----:B------:R-:W3:Y:S01]  /*04c0*/  @P2 LDG.E R22, desc[UR4][R8.64+0x30] ;  /* 0x0000300408162981 */ /* 0x000ee2000c1e1900 */
[----:B----4-:R-:W-:-:S03]  /*04d0*/  @P2 LOP3.LUT R7, R7, R24, RZ, 0x3c, !PT ;  /* 0x0000001807072212 */ /* 0x010fc600078e3cff */
[----:B------:R-:W4:Y:S01]  /*04e0*/  @P3 LDG.E R24, desc[UR4][R8.64+0x4c] ;  /* 0x00004c0408183981 */ /* 0x000f22000c1e1900 */
[----:B------:R-:W-:-:S04]  /*04f0*/  @P3 LOP3.LUT R15, R15, R28, RZ, 0x3c, !PT ;  /* 0x0000001c0f0f3212 */ /* 0x000fc800078e3cff */
[----:B------:R-:W-:Y:S02]  /*0500*/  @P4 LOP3.LUT R15, R15, R26, RZ, 0x3c, !PT ;  /* 0x0000001a0f0f4212 */ /* 0x000fe400078e3cff */
[----:B------:R-:W-:Y:S01]  /*0510*/  @P1 LOP3.LUT R6, R6, R19, RZ, 0x3c, !PT ;  /* 0x0000001306061212 */ /* 0x000fe200078e3cff */
[----:B------:R-:W4:Y:S04]  /*0520*/  @P5 LDG.E R26, desc[UR4][R8.64+0x64] ;  /* 0x00006404081a5981 */ /* 0x000f28000c1e1900 */
[----:B------:R-:W4:Y:S01]  /*0530*/  @P3 LDG.E R19, desc[UR4][R8.64+0x40] ;  /* 0x0000400408133981 */ /* 0x000f22000c1e1900 */
[----:B------:R-:W-:Y:S02]  /*0540*/  @P2 LOP3.LUT R2, R2, R21, RZ, 0x3c, !PT ;  /* 0x0000001502022212 */ /* 0x000fe400078e3cff */
[----:B------:R-:W-:Y:S01]  /*0550*/  @P2 LOP3.LUT R6, R6, R25, RZ, 0x3c, !PT ;  /* 0x0000001906062212 */ /* 0x000fe200078e3cff */
[----:B------:R-:W4:Y:S04]  /*0560*/  @P3 LDG.E R21, desc[UR4][R8.64+0x48] ;  /* 0x0000480408153981 */ /* 0x000f28000c1e1900 */
[----:B------:R-:W4:Y:S01]  /*0570*/  @P4 LDG.E R25, desc[UR4][R8.64+0x54] ;  /* 0x0000540408194981 */ /* 0x000f22000c1e1900 */
[----:B--2---:R-:W-:-:S03]  /*0580*/  @P1 LOP3.LUT R3, R3, R20, RZ, 0x3c, !PT ;  /* 0x0000001403031212 */ /* 0x004fc600078e3cff */
[----:B------:R-:W2:Y:S01]  /*0590*/  @P3 LDG.E R20, desc[UR4][R8.64+0x44] ;  /* 0x0000440408143981 */ /* 0x000ea2000c1e1900 */
[----:B---3--:R-:W-:-:S03]  /*05a0*/  @P2 LOP3.LUT R3, R3, R22, RZ, 0x3c, !PT ;  /* 0x0000001603032212 */ /* 0x008fc600078e3cff */
[----:B------:R-:W3:Y:S01]  /*05b0*/  @P4 LDG.E R22, desc[UR4][R8.64+0x58] ;  /* 0x0000580408164981 */ /* 0x000ee2000c1e1900 */
[----:B----4-:R-:W-:-:S03]  /*05c0*/  @P3 LOP3.LUT R7, R7, R24, RZ, 0x3c, !PT ;  /* 0x0000001807073212 */ /* 0x010fc600078e3cff */
[----:B------:R-:W4:Y:S01]  /*05d0*/  @P4 LDG.E R24, desc[UR4][R8.64+0x60] ;  /* 0x0000600408184981 */ /* 0x000f22000c1e1900 */
[----:B------:R-:W-:Y:S02]  /*05e0*/  LOP3.LUT P0, RZ, R23, 0x80, RZ, 0xc0, !PT ;  /* 0x0000008017ff7812 */ /* 0x000fe4000780c0ff */
[----:B------:R-:W-:Y:S02]  /*05f0*/  @P5 LOP3.LUT R15, R15, R26, RZ, 0x3c, !PT ;  /* 0x0000001a0f0f5212 */ /* 0x000fe400078e3cff */
[----:B------:R-:W4:Y:S01]  /*0600*/  @P6 LDG.E R26, desc[UR4][R8.64+0x78] ;  /* 0x00007804081a6981 */ /* 0x000f22000c1e1900 */
[----:B------:R-:W-:-:S03]  /*0610*/  @P3 LOP3.LUT R2, R2, R19, RZ, 0x3c, !PT ;  /* 0x0000001302023212 */ /* 0x000fc600078e3cff */
[----:B------:R-:W4:Y:S01]  /*0620*/  @P4 LDG.E R19, desc[UR4][R8.64+0x5c] ;  /* 0x00005c0408134981 */ /* 0x000f22000c1e1900 */
[----:B------:R-:W-:-:S03]  /*0630*/  @P3 LOP3.LUT R6, R6, R21, RZ, 0x3c, !PT ;  /* 0x0000001506063212 */ /* 0x000fc600078e3cff */
[----:B------:R-:W4:Y:S01]  /*0640*/  @P5 LDG.E R21, desc[UR4][R8.64+0x68] ;  /* 0x0000680408155981 */ /* 0x000f22000c1e1900 */
[----:B------:R-:W-:-:S03]  /*0650*/  @P4 LOP3.LUT R2, R2, R25, RZ, 0x3c, !PT ;  /* 0x0000001902024212 */ /* 0x000fc600078e3cff */
[----:B------:R-:W4:Y:S01]  /*0660*/  @P5 LDG.E R25, desc[UR4][R8.64+0x70] ;  /* 0x0000700408195981 */ /* 0x000f22000c1e1900 */
[----:B--2---:R-:W-:-:S03]  /*0670*/  @P3 LOP3.LUT R3, R3, R20, RZ, 0x3c, !PT ;  /* 0x0000001403033212 */ /* 0x004fc600078e3cff */
[----:B------:R-:W2:Y:S01]  /*0680*/  @P5 LDG.E R20, desc[UR4][R8.64+0x6c] ;  /* 0x00006c0408145981 */ /* 0x000ea2000c1e1900 */
[----:B---3--:R-:W-:-:S03]  /*0690*/  @P4 LOP3.LUT R3, R3, R22, RZ, 0x3c, !PT ;  /* 0x0000001603034212 */ /* 0x008fc600078e3cff */
[----:B------:R-:W3:Y:S01]  /*06a0*/  @P5 LDG.E R22, desc[UR4][R8.64+0x74] ;  /* 0x0000740408165981 */ /* 0x000ee2000c1e1900 */
[----:B----4-:R-:W-:-:S03]  /*06b0*/  @P4 LOP3.LUT R7, R7, R24, RZ, 0x3c, !PT ;  /* 0x0000001807074212 */ /* 0x010fc600078e3cff */
[----:B------:R-:W4:Y:S01]  /*06c0*/  @P0 LDG.E R24, desc[UR4][R8.64+0x8c] ;  /* 0x00008c0408180981 */ /* 0x000f22000c1e1900 */
[----:B------:R-:W-:-:S03]  /*06d0*/  @P6 LOP3.LUT R15, R15, R26, RZ, 0x3c, !PT ;  /* 0x0000001a0f0f6212 */ /* 0x000fc600078e3cff */
        /* <DEDUP_REMOVED lines=13> */
[----:B------:R-:W-:Y:S02]  /*07b0*/  @P6 LOP3.LUT R2, R2, R27, RZ, 0x3c, !PT ;  /* 0x0000001b02026212 */ /* 0x000fe400078e3cff */
[----:B------:R-:W-:Y:S02]  /*07c0*/  @P6 LOP3.LUT R6, R6, R19, RZ, 0x3c, !PT ;  /* 0x0000001306066212 */ /* 0x000fe400078e3cff */
[----:B------:R-:W-:Y:S02]  /*07d0*/  @P0 LOP3.LUT R2, R2, R21, RZ, 0x3c, !PT ;  /* 0x0000001502020212 */ /* 0x000fe400078e3cff */
[----:B------:R-:W-:Y:S02]  /*07e0*/  @P0 LOP3.LUT R6, R6, R25, RZ, 0x3c, !PT ;  /* 0x0000001906060212 */ /* 0x000fe400078e3cff */
[----:B--2---:R-:W-:Y:S02]  /*07f0*/  @P6 LOP3.LUT R3, R3, R20, RZ, 0x3c, !PT ;  /* 0x0000001403036212 */ /* 0x004fe400078e3cff */
[----:B---3--:R-:W-:-:S02]  /*0800*/  @P6 LOP3.LUT R7, R7, R22, RZ, 0x3c, !PT ;  /* 0x0000001607076212 */ /* 0x008fc400078e3cff */
[----:B----4-:R-:W-:Y:S02]  /*0810*/  @P0 LOP3.LUT R3, R3, R24, RZ, 0x3c, !PT ;  /* 0x0000001803030212 */ /* 0x010fe400078e3cff */
[----:B------:R-:W-:Y:S02]  /*0820*/  @P0 LOP3.LUT R7, R7, R26, RZ, 0x3c, !PT ;  /* 0x0000001a07070212 */ /* 0x000fe400078e3cff */
[----:B------:R-:W-:-:S13]  /*0830*/  R2P PR, R23.B1, 0x7f ;  /* 0x0000007f17007804 */ /* 0x000fda0000001000 */
[----:B------:R-:W2:Y:S04]  /*0840*/  @P0 LDG.E R20, desc[UR4][R8.64+0xa0] ;  /* 0x0000a00408140981 */ /* 0x000ea8000c1e1900 */
[----:B------:R-:W3:Y:S04]  /*0850*/  @P1 LDG.E R24, desc[UR4][R8.64+0xb4] ;  /* 0x0000b40408181981 */ /* 0x000ee8000c1e1900 */
[----:B------:R-:W4:Y:S04]  /*0860*/  @P2 LDG.E R26, desc[UR4][R8.64+0xc8] ;  /* 0x0000c804081a2981 */ /* 0x000f28000c1e1900 */
[----:B------:R-:W4:Y:S04]  /*0870*/  @P3 LDG.E R28, desc[UR4][R8.64+0xdc] ;  /* 0x0000dc04081c3981 */ /* 0x000f28000c1e1900 */
[----:B------:R-:W4:Y:S04]  /*0880*/  @P0 LDG.E R21, desc[UR4][R8.64+0xa4] ;  /* 0x0000a40408150981 */ /* 0x000f28000c1e1900 */
[----:B------:R-:W4:Y:S04]  /*0890*/  @P0 LDG.E R22, desc[UR4][R8.64+0xa8] ;  /* 0x0000a80408160981 */ /* 0x000f28000c1e1900 */
        /* <DEDUP_REMOVED lines=22> */
[----:B------:R-:W-:Y:S02]  /*0a00*/  LOP3.LUT P0, RZ, R23, 0x8000, RZ, 0xc0, !PT ;  /* 0x0000800017ff7812 */ /* 0x000fe4000780c0ff */
[----:B----4-:R-:W-:Y:S01]  /*0a10*/  @P5 LOP3.LUT R15, R15, R26, RZ, 0x3c, !PT ;  /* 0x0000001a0f0f5212 */ /* 0x010fe200078e3cff */
[----:B------:R-:W4:Y:S04]  /*0a20*/  @P3 LDG.E R23, desc[UR4][R8.64+0xe0] ;  /* 0x0000e00408173981 */ /* 0x000f28000c1e1900 */
[----:B------:R-:W2:Y:S01]  /*0a30*/  @P3 LDG.E R26, desc[UR4][R8.64+0xe4] ;  /* 0x0000e404081a3981 */ /* 0x000ea2000c1e1900 */
[----:B------:R-:W-:-:S03]  /*0a40*/  @P1 LOP3.LUT R2, R2, R21, RZ, 0x3c, !PT ;  /* 0x0000001502021212 */ /* 0x000fc600078e3cff */
        /* <DEDUP_REMOVED lines=9> */
[----:B---3--:R-:W-:-:S03]  /*0ae0*/  @P2 LOP3.LUT R7, R7, R24, RZ, 0x3c, !PT ;  /* 0x0000001807072212 */ /* 0x008fc600078e3cff */
[----:B------:R-:W3:Y:S01]  /*0af0*/  @P4 LDG.E R24, desc[UR4][R8.64+0x100] ;  /* 0x0001000408184981 */ /* 0x000ee2000c1e1900 */
[----:B----4-:R-:W-:-:S03]  /*0b00*/  @P3 LOP3.LUT R2, R2, R23, RZ, 0x3c, !PT ;  /* 0x0000001702023212 */ /* 0x010fc600078e3cff */
[----:B------:R-:W4:Y:S01]  /*0b10*/  @P5 LDG.E R23, desc[UR4][R8.64+0x108] ;  /* 0x0001080408175981 */ /* 0x000f22000c1e1900 */
[----:B--2---:R-:W-:-:S03]  /*0b20*/  @P2 LOP3.LUT R6, R6, R21, RZ, 0x3c, !PT ;  /* 0x0000001506062212 */ /* 0x004fc600078e3cff */
[----:B------:R-:W2:Y:S01]  /*0b30*/  @P4 LDG.E R21, desc[UR4][R8.64+0xfc] ;  /* 0x0000fc0408154981 */ /* 0x000ea2000c1e1900 */
[----:B------:R-:W-:-:S03]  /*0b40*/  @P2 LOP3.LUT R3, R3, R22, RZ, 0x3c, !PT ;  /* 0x0000001603032212 */ /* 0x000fc600078e3cff */
[----:B------:R-:W2:Y:S01]  /*0b50*/  @P4 LDG.E R22, desc[UR4][R8.64+0xf8] ;  /* 0x0000f80408164981 */ /* 0x000ea2000c1e1900 */
[----:B------:R-:W-:Y:S02]  /*0b60*/  @P3 LOP3.LUT R3, R3, R26, RZ, 0x3c, !PT ;  /* 0x0000001a03033212 */ /* 0x000fe400078e3cff */
[----:B------:R-:W-:Y:S01]  /*0b70*/  @P3 LOP3.LUT R6, R6, R25, RZ, 0x3c, !PT ;  /* 0x0000001906063212 */ /* 0x000fe200078e3cff */
[----:B------:R-:W2:Y:S04]  /*0b80*/  @P5 LDG.E R26, desc[UR4][R8.64+0x10c] ;  /* 0x00010c04081a5981 */ /* 0x000ea8000c1e1900 */
        /* <DEDUP_REMOVED lines=15> */
[----:B------:R-:W-:-:S03]  /*0c80*/  @P5 LOP3.LUT R3, R3, R26, RZ, 0x3c, !PT ;  /* 0x0000001a03035212 */ /* 0x000fc600078e3cff */
[----:B------:R-:W2:Y:S01]  /*0c90*/  @P0 LDG.E R26, desc[UR4][R8.64+0x134] ;  /* 0x00013404081a0981 */ /* 0x000ea2000c1e1900 */
[----:B------:R-:W-:-:S03]  /*0ca0*/  @P5 LOP3.LUT R6, R6, R25, RZ, 0x3c, !PT ;  /* 0x0000001906065212 */ /* 0x000fc600078e3cff */
[----:B------:R-:W2:Y:S01]  /*0cb0*/  @P0 LDG.E R25, desc[UR4][R8.64+0x138] ;  /* 0x0001380408190981 */ /* 0x000ea2000c1e1900 */
[----:B------:R-:W-:-:S05]  /*0cc0*/  VIADD R18, R18, 0x10 ;  /* 0x0000001012127836 */ /* 0x000fca0000000000 */
[----:B------:R-:W-:Y:S02]  /*0cd0*/  ISETP.NE.AND P1, PT, R18, 0x20, PT ;  /* 0x000000201200780c */ /* 0x000fe40003f25270 */
[----:B------:R-:W-:Y:S02]  /*0ce0*/  @P5 LOP3.LUT R7, R7, R20, RZ, 0x3c, !PT ;  /* 0x0000001407075212 */ /* 0x000fe400078e3cff */
[----:B------:R-:W-:Y:S02]  /*0cf0*/  @P6 LOP3.LUT R2, R2, R19, RZ, 0x3c, !PT ;  /* 0x0000001302026212 */ /* 0x000fe400078e3cff */
[----:B---3--:R-:W-:Y:S02]  /*0d00*/  @P6 LOP3.LUT R7, R7, R24, RZ, 0x3c, !PT ;  /* 0x0000001807076212 */ /* 0x008fe400078e3cff */
[----:B----4-:R-:W-:Y:S02]  /*0d10*/  @P0 LOP3.LUT R2, R2, R23, RZ, 0x3c, !PT ;  /* 0x0000001702020212 */ /* 0x010fe400078e3cff */
[----:B------:R-:W-:-:S02]  /*0d20*/  @P0 LOP3.LUT R7, R7, R28, RZ, 0x3c, !PT ;  /* 0x0000001c07070212 */ /* 0x000fc400078e3cff */
[----:B--2---:R-:W-:Y:S02]  /*0d30*/  @P6 LOP3.LUT R6, R6, R21, RZ, 0x3c, !PT ;  /* 0x0000001506066212 */ /* 0x004fe400078e3cff */
[----:B------:R-:W-:-:S04]  /*0d40*/  @P6 LOP3.LUT R3, R3, R22, RZ, 0x3c, !PT ;  /* 0x0000001603036212 */ /* 0x000fc800078e3cff */
[----:B------:R-:W-:Y:S02]  /*0d50*/  @P0 LOP3.LUT R3, R3, R26, RZ, 0x3c, !PT ;  /* 0x0000001a03030212 */ /* 0x000fe400078e3cff */
[----:B------:R-:W-:Y:S01]  /*0d60*/  @P0 LOP3.LUT R6, R6, R25, RZ, 0x3c, !PT ;  /* 0x0000001906060212 */ /* 0x000fe200078e3cff */
[----:B------:R-:W-:Y:S06]  /*0d70*/  @P1 BRA `(.L_x_9) ;  /* 0xfffffff400481947 */ /* 0x000fec000383ffff */
[----:B------:R-:W-:-:S05]  /*0d80*/  VIADD R16, R16, 0x1 ;  /* 0x0000000110107836 */ /* 0x000fca0000000000 */
[----:B------:R-:W-:-:S13]  /*0d90*/  ISETP.NE.AND P0, PT, R16, 0x5, PT ;  /* 0x000000051000780c */ /* 0x000fda0003f05270 */
[----:B------:R-:W-:Y:S05]  /*0da0*/  @P0 BRA `(.L_x_10) ;  /* 0xfffffff400200947 */ /* 0x000fea000383ffff */
[----:B------:R-:W0:Y:S01]  /*0db0*/  S2R R17, SR_TID.X ;  /* 0x0000000000117919 */ /* 0x000e220000002100 */
[----:B------:R-:W1:Y:S01]  /*0dc0*/  LDC.64 R8, c[0x0][0x380] ;  /* 0x0000e000ff087b82 */ /* 0x000e620000000a00 */
[----:B------:R-:W-:Y:S02]  /*0dd0*/  VIADD R14, R14, 0x1 ;  /* 0x000000010e0e7836 */ /* 0x000fe40000000000 */
[----:B0-----:R-:W-:-:S04]  /*0de0*/  IMAD R17, R10, UR6, R17 ;  /* 0x000000060a117c24 */ /* 0x001fc8000f8e0211 */
[----:B-1----:R-:W-:Y:S01]  /*0df0*/  IMAD.WIDE R8, R17, 0x30, R8 ;  /* 0x0000003011087825 */ /* 0x002fe200078e0208 */
[----:B------:R-:W-:-:S04]  /*0e00*/  LOP3.LUT R17, R12, 0x3, RZ, 0xc0, !PT ;  /* 0x000000030c117812 */ /* 0x000fc800078ec0ff */
[----:B------:R0:W-:Y:S01]  /*0e10*/  STG.E.64 desc[UR4][R8.64+0x8], R2 ;  /* 0x0000080208007986 */ /* 0x0001e2000c101b04 */
[----:B------:R-:W-:-:S03]  /*0e20*/  ISETP.GE.U32.AND P0, PT, R14, R17, PT ;  /* 0x000000110e00720c */ /* 0x000fc60003f06070 */
[----:B------:R0:W-:Y:S04]  /*0e30*/  STG.E.64 desc[UR4][R8.64+0x10], R6 ;  /* 0x0000100608007986 */ /* 0x0001e8000c101b04 */
[----:B------:R0:W-:Y:S06]  /*0e40*/  STG.E desc[UR4][R8.64+0x4], R15 ;  /* 0x0000040f08007986 */ /* 0x0001ec000c101904 */
[----:B------:R-:W-:Y:S05]  /*0e50*/  @!P0 BRA `(.L_x_11) ;  /* 0xfffffff000e48947 */ /* 0x000fea000383ffff */
.L_x_8:
[----:B------:R-:W-:Y:S05]  /*0e60*/  BSYNC.RECONVERGENT B1 ;  /* 0x0000000000017941 */ /* 0x000fea0003800200 */
.L_x_7:
[C---:B------:R-:W-:Y:S01]  /*0e70*/  ISETP.GT.U32.AND P0, PT, R12.reuse, 0x3, PT ;  /* 0x000000030c00780c */ /* 0x040fe20003f04070 */
[----:B------:R-:W-:Y:S01]  /*0e80*/  VIADD R13, R13, 0x1 ;  /* 0x000000010d0d7836 */ /* 0x000fe20000000000 */
[--C-:B------:R-:W-:Y:S02]  /*0e90*/  SHF.R.U64 R12, R12, 0x2, R11.reuse ;  /* 0x000000020c0c7819 */ /* 0x100fe4000000120b */
[----:B------:R-:W-:Y:S02]  /*0ea0*/  ISETP.GT.U32.AND.EX P0, PT, R11, RZ, PT, P0 ;  /* 0x000000ff0b00720c */ /* 0x000fe40003f04100 */
[----:B------:R-:W-:-:S11]  /*0eb0*/  SHF.R.U32.HI R11, RZ, 0x2, R11 ;  /* 0x00000002ff0b7819 */ /* 0x000fd6000001160b */
[----:B------:R-:W-:Y:S05]  /*0ec0*/  @P0 BRA `(.L_x_12) ;  /* 0xfffffff000a80947 */ /* 0x000fea000383ffff */
.L_x_6:
[----:B------:R-:W-:Y:S05]  /*0ed0*/  BSYNC.RECONVERGENT B0 ;  /* 0x0000000000007941 */ /* 0x000fea0003800200 */
.L_x_5:
[----:B0-----:R-:W0:Y:S01]  /*0ee0*/  S2R R5, SR_TID.X ;  /* 0x0000000000057919 */ /* 0x001e220000002100 */
[----:B------:R-:W1:Y:S01]  /*0ef0*/  LDCU UR8, c[0x0][0x390] ;  /* 0x00007200ff0877ac */ /* 0x000e620008000800 */
[----:B------:R-:W2:Y:S01]  /*0f00*/  LDC.64 R2, c[0x0][0x380] ;  /* 0x0000e000ff027b82 */ /* 0x000ea20000000a00 */
[----:B------:R-:W3:Y:S01]  /*0f10*/  LDCU UR7, c[0x0][0x370] ;  /* 0x00006e00ff0777ac */ /* 0x000ee20008000800 */
[----:B-1----:R-:W-:Y:S01]  /*0f20*/  ISETP.GE.AND P0, PT, R0, UR8, PT ;  /* 0x0000000800007c0c */ /* 0x002fe2000bf06270 */
[C---:B---3--:R-:W-:Y:S02]  /*0f30*/  IMAD R7, R10.reuse, UR7, RZ ;  /* 0x000000070a077c24 */ /* 0x048fe4000f8e02ff */
[----:B0-----:R-:W-:-:S04]  /*0f40*/  IMAD R5, R10, UR6, R5 ;  /* 0x000000060a057c24 */ /* 0x001fc8000f8e0205 */
[----:B--2---:R-:W-:-:S05]  /*0f50*/  IMAD.WIDE R2, R5, 0x30, R2 ;  /* 0x0000003005027825 */ /* 0x004fca00078e0202 */
[----:B------:R0:W-:Y:S04]  /*0f60*/  STG.E.64 desc[UR4][R2.64+0x18], RZ ;  /* 0x000018ff02007986 */ /* 0x0001e8000c101b04 */
[----:B------:R0:W-:Y:S04]  /*0f70*/  STG.E desc[UR4][R2.64+0x20], RZ ;  /* 0x000020ff02007986 */ /* 0x0001e8000c101904 */
[----:B------:R0:W-:Y:S01]  /*0f80*/  STG.E.64 desc[UR4][R2.64+0x28], RZ ;  /* 0x000028ff02007986 */ /* 0x0001e2000c101b04 */
[----:B------:R-:W-:Y:S05]  /*0f90*/  @P0 EXIT ;  /* 0x000000000000094d */ /* 0x000fea0003800000 */
[----:B------:R-:W1:Y:S01]  /*0fa0*/  I2F.U32.RP R10, R7 ;  /* 0x00000007000a7306 */ /* 0x000e620000209000 */
[--C-:B------:R-:W-:Y:S01]  /*0fb0*/  IMAD.IADD R6, R0, 0x1, R7.reuse ;  /* 0x0000000100067824 */ /* 0x100fe200078e0207 */
[----:B------:R-:W-:Y:S01]  /*0fc0*/  ISETP.NE.U32.AND P2, PT, R7, RZ, PT ;  /* 0x000000ff0700720c */ /* 0x000fe20003f45070 */
[----:B------:R-:W-:Y:S01]  /*0fd0*/  IMAD.MOV R11, RZ, RZ, -R7 ;  /* 0x000000ffff0b7224 */ /* 0x000fe200078e0a07 */
[----:B------:R-:W-:Y:S02]  /*0fe0*/  BSSY.RECONVERGENT B0, `(.L_x_13) ;  /* 0x000003a000007945 */ /* 0x000fe40003800200 */
[C---:B------:R-:W-:Y:S02]  /*0ff0*/  ISETP.GE.AND P0, PT, R6.reuse, UR8, PT ;  /* 0x0000000806007c0c */ /* 0x040fe4000bf06270 */
[----:B------:R-:W-:Y:S02]  /*1000*/  VIMNMX R9, PT, PT, R6, UR8, !PT ;  /* 0x0000000806097c48 */ /* 0x000fe4000ffe0100 */
[----:B------:R-:W-:-:S04]  /*1010*/  SEL R8, RZ, 0x1, P0 ;  /* 0x00000001ff087807 */ /* 0x000fc80000000000 */
[----:B------:R-:W-:Y:S01]  /*1020*/  IADD3 R6, PT, PT, R9, -R6, -R8 ;  /* 0x8000000609067210 */ /* 0x000fe20007ffe808 */
[----:B-1----:R-:W1:Y:S02]  /*1030*/  MUFU.RCP R10, R10 ;  /* 0x0000000a000a7308 */ /* 0x002e640000001000 */
[----:B-1----:R-:W-:-:S06]  /*1040*/  VIADD R4, R10, 0xffffffe ;  /* 0x0ffffffe0a047836 */ /* 0x002fcc0000000000 */
[----:B------:R1:W2:Y:S02]  /*1050*/  F2I.FTZ.U32.TRUNC.NTZ R5, R4 ;  /* 0x0000000400057305 */ /* 0x0002a4000021f000 */
[----:B-1----:R-:W-:Y:S02]  /*1060*/  IMAD.MOV.U32 R4, RZ, RZ, RZ ;  /* 0x000000ffff047224 */ /* 0x002fe400078e00ff */
[----:B--2---:R-:W-:-:S04]  /*1070*/  IMAD R11, R11, R5, RZ ;  /* 0x000000050b0b7224 */ /* 0x004fc800078e02ff */
[----:B------:R-:W-:-:S06]  /*1080*/  IMAD.HI.U32 R5, R5, R11, R4 ;  /* 0x0000000b05057227 */ /* 0x000fcc00078e0004 */
[----:B------:R-:W-:-:S04]  /*1090*/  IMAD.HI.U32 R9, R5, R6, RZ ;  /* 0x0000000605097227 */ /* 0x000fc800078e00ff */
[----:B------:R-:W-:-:S04]  /*10a0*/  IMAD.MOV R4, RZ, RZ, -R9 ;  /* 0x000000ffff047224 */ /* 0x000fc800078e0a09 */
[----:B------:R-:W-:Y:S02]  /*10b0*/  IMAD R6, R7, R4, R6 ;  /* 0x0000000407067224 */ /* 0x000fe400078e0206 */
[----:B------:R-:W1:Y:S03]  /*10c0*/  LDC.64 R4, c[0x0][0x388] ;  /* 0x0000e200ff047b82 */ /* 0x000e660000000a00 */
[----:B------:R-:W-:-:S13]  /*10d0*/  ISETP.GE.U32.AND P0, PT, R6, R7, PT ;  /* 0x000000070600720c */ /* 0x000fda0003f06070 */
[----:B------:R-:W-:Y:S02]  /*10e0*/  @P0 IMAD.IADD R6, R6, 0x1, -R7 ;  /* 0x0000000106060824 */ /* 0x000fe400078e0a07 */
[----:B------:R-:W-:-:S03]  /*10f0*/  @P0 VIADD R9, R9, 0x1 ;  /* 0x0000000109090836 */ /* 0x000fc60000000000 */
[----:B------:R-:W-:-:S13]  /*1100*/  ISETP.GE.U32.AND P1, PT, R6, R7, PT ;  /* 0x000000070600720c */ /* 0x000fda0003f26070 */
[----:B------:R-:W-:Y:S01]  /*1110*/  @P1 VIADD R9, R9, 0x1 ;  /* 0x0000000109091836 */ /* 0x000fe20000000000 */
[----:B------:R-:W-:-:S05]  /*1120*/  @!P2 LOP3.LUT R9, RZ, R7, RZ, 0x33, !PT ;  /* 0x00000007ff09a212 */ /* 0x000fca00078e33ff */
[----:B------:R-:W-:-:S05]  /*1130*/  IMAD.IADD R6, R8, 0x1, R9 ;  /* 0x0000000108067824 */ /* 0x000fca00078e0209 */
[C---:B------:R-:W-:Y:S02]  /*1140*/  LOP3.LUT R8, R6.reuse, 0x3, RZ, 0xc0, !PT ;  /* 0x0000000306087812 */ /* 0x040fe400078ec0ff */
[----:B------:R-:W-:Y:S02]  /*1150*/  ISETP.GE.U32.AND P1, PT, R6, 0x3, PT ;  /* 0x000000030600780c */ /* 0x000fe40003f26070 */
[----:B------:R-:W-:-:S13]  /*1160*/  ISETP.NE.AND P0, PT, R8, 0x3, PT ;  /* 0x000000030800780c */ /* 0x000fda0003f05270 */
[----:B-1----:R-:W-:Y:S05]  /*1170*/  @!P0 BRA `(.L_x_14) ;  /* 0x0000000000808947 */ /* 0x002fea0003800000 */
[----:B------:R-:W1:Y:S01]  /*1180*/  LDC.64 R8, c[0x0][0x388] ;  /* 0x0000e200ff087b82 */ /* 0x000e620000000a00 */
[----:B------:R-:W-:-:S05]  /*1190*/  VIADD R6, R6, 0x1 ;  /* 0x0000000106067836 */ /* 0x000fca0000000000 */
[----:B------:R-:W-:-:S05]  /*11a0*/  LOP3.LUT R6, R6, 0x3, RZ, 0xc0, !PT ;  /* 0x0000000306067812 */ /* 0x000fca00078ec0ff */
[----:B------:R-:W-:-:S07]  /*11b0*/  IMAD.MOV R6, RZ, RZ, -R6 ;  /* 0x000000ffff067224 */ /* 0x000fce00078e0a06 */
.L_x_15:
[----:B--2---:R-:W2:Y:S04]  /*11c0*/  LDG.E.64 R14, desc[UR4][R2.64] ;  /* 0x00000004020e7981 */ /* 0x004ea8000c1e1b00 */
[----:B------:R-:W3:Y:S04]  /*11d0*/  LDG.E.64 R12, desc[UR4][R2.64+0x10] ;  /* 0x00001004020c7981 */ /* 0x000ee8000c1e1b00 */
[----:B------:R-:W4:Y:S01]  /*11e0*/  LDG.E.64 R10, desc[UR4][R2.64+0x8] ;  /* 0x00000804020a7981 */ /* 0x000f22000c1e1b00 */
[----:B-1----:R-:W-:-:S04]  /*11f0*/  IMAD.WIDE R18, R0, 0x4, R8 ;  /* 0x0000000400127825 */ /* 0x002fc800078e0208 */
[----:B------:R-:W-:Y:S02]  /*1200*/  VIADD R6, R6, 0x1 ;  /* 0x0000000106067836 */ /* 0x000fe40000000000 */
[----:B------:R-:W-:-:S03]  /*1210*/  IMAD.IADD R0, R7, 0x1, R0 ;  /* 0x0000000107007824 */ /* 0x000fc600078e0200 */
[----:B------:R-:W-:Y:S02]  /*1220*/  ISETP.NE.AND P0, PT, R6, RZ, PT ;  /* 0x000000ff0600720c */ /* 0x000fe40003f05270 */
[----:B--2---:R-:W-:Y:S01]  /*1230*/  SHF.R.U32.HI R16, RZ, 0x2, R15 ;  /* 0x00000002ff107819 */ /* 0x004fe2000001160f */
[----:B------:R-:W-:-:S03]  /*1240*/  VIADD R14, R14, 0x587c5 ;  /* 0x000587c50e0e7836 */ /* 0x000fc60000000000 */
[----:B------:R-:W-:Y:S01]  /*1250*/  LOP3.LUT R16, R16, R15, RZ, 0x3c, !PT ;  /* 0x0000000f10107212 */ /* 0x000fe200078e3cff */
[----:B---3--:R-:W-:Y:S02]  /*1260*/  IMAD.SHL.U32 R15, R13, 0x10, RZ ;  /* 0x000000100d0f7824 */ /* 0x008fe400078e00ff */
[----:B------:R-:W-:Y:S02]  /*1270*/  IMAD.MOV.U32 R21, RZ, RZ, R12 ;  /* 0x000000ffff157224 */ /* 0x000fe400078e000c */
[----:B------:R-:W-:Y:S02]  /*1280*/  IMAD.SHL.U32 R17, R16, 0x2, RZ ;  /* 0x0000000210117824 */ /* 0x000fe400078e00ff */
[----:B----4-:R-:W-:-:S03]  /*1290*/  IMAD.MOV.U32 R20, RZ, RZ, R11 ;  /* 0x000000ffff147224 */ /* 0x010fc600078e000b */
[----:B------:R-:W-:Y:S02]  /*12a0*/  LOP3.LUT R16, R16, R17, R15, 0x96, !PT ;  /* 0x0000001110107212 */ /* 0x000fe400078e960f */
[----:B------:R2:W-:Y:S02]  /*12b0*/  STG.E.64 desc[UR4][R2.64+0x8], R20 ;  /* 0x0000081402007986 */ /* 0x0005e4000c101b04 */
[----:B------:R-:W-:Y:S01]  /*12c0*/  LOP3.LUT R17, R16, R13, RZ, 0x3c, !PT ;  /* 0x0000000d10117212 */ /* 0x000fe200078e3cff */
[----:B------:R-:W-:-:S04]  /*12d0*/  IMAD.MOV.U32 R16, RZ, RZ, 0x2f800000 ;  /* 0x2f800000ff107424 */ /* 0x000fc800078e00ff */
[----:B------:R-:W-:-:S05]  /*12e0*/  IMAD.IADD R15, R17, 0x1, R14 ;  /* 0x00000001110f7824 */ /* 0x000fca00078e020e */
[----:B------:R-:W-:-:S05]  /*12f0*/  I2FP.F32.U32 R15, R15 ;  /* 0x0000000f000f7245 */ /* 0x000fca0000201000 */
[----:B------:R-:W-:Y:S01]  /*1300*/  FFMA R11, R15, R16, 1.1641532182693481445e-10 ;  /* 0x2f0000000f0b7423 */ /* 0x000fe20000000010 */
[----:B------:R-:W-:Y:S02]  /*1310*/  IMAD.MOV.U32 R15, RZ, RZ, R10 ;  /* 0x000000ffff0f7224 */ /* 0x000fe400078e000a */
[----:B------:R-:W-:Y:S02]  /*1320*/  IMAD.MOV.U32 R16, RZ, RZ, R13 ;  /* 0x000000ffff107224 */ /* 0x000fe400078e000d */
[----:B------:R-:W-:Y:S01]  /*1330*/  FADD R11, R11, R11 ;  /* 0x0000000b0b0b7221 */ /* 0x000fe20000000000 */
[----:B------:R2:W-:Y:S04]  /*1340*/  STG.E.64 desc[UR4][R2.64], R14 ;  /* 0x0000000e02007986 */ /* 0x0005e8000c101b04 */
[----:B------:R2:W-:Y:S04]  /*1350*/  STG.E.64 desc[UR4][R2.64+0x10], R16 ;  /* 0x0000101002007986 */ /* 0x0005e8000c101b04 */
[----:B------:R2:W-:Y:S01]  /*1360*/  STG.E desc[UR4][R18.64], R11 ;  /* 0x0000000b12007986 */ /* 0x0005e2000c101904 */
[----:B------:R-:W-:Y:S05]  /*1370*/  @P0 BRA `(.L_x_15) ;  /* 0xfffffffc00900947 */ /* 0x000fea000383ffff */
.L_x_14:
[----:B------:R-:W-:Y:S05]  /*1380*/  BSYNC.RECONVERGENT B0 ;  /* 0x0000000000007941 */ /* 0x000fea0003800200 */
.L_x_13:
[----:B------:R-:W-:Y:S05]  /*1390*/  @!P1 EXIT ;  /* 0x000000000000994d */ /* 0x000fea0003800000 */
.L_x_16:
[----:B-12---:R-:W2:Y:S04]  /*13a0*/  LDG.E.64 R14, desc[UR4][R2.64] ;  /* 0x00000004020e7981 */ /* 0x006ea8000c1e1b00 */
[----:B------:R-:W3:Y:S04]  /*13b0*/  LDG.E.64 R10, desc[UR4][R2.64+0x10] ;  /* 0x00001004020a7981 */ /* 0x000ee8000c1e1b00 */
[----:B------:R-:W4:Y:S01]  /*13c0*/  LDG.E.64 R8, desc[UR4][R2.64+0x8] ;  /* 0x0000080402087981 */ /* 0x000f22000c1e1b00 */
[----:B--2---:R-:W-:Y:S01]  /*13d0*/  SHF.R.U32.HI R6, RZ, 0x2, R15 ;  /* 0x00000002ff067819 */ /* 0x004fe2000001160f */
[----:B------:R-:W-:-:S03]  /*13e0*/  VIADD R14, R14, 0x587c5 ;  /* 0x000587c50e0e7836 */ /* 0x000fc60000000000 */
[----:B------:R-:W-:Y:S01]  /*13f0*/  LOP3.LUT R6, R6, R15, RZ, 0x3c, !PT ;  /* 0x0000000f06067212 */ /* 0x000fe200078e3cff */
[----:B---3--:R-:W-:Y:S02]  /*1400*/  IMAD.SHL.U32 R13, R11, 0x10, RZ ;  /* 0x000000100b0d7824 */ /* 0x008fe400078e00ff */
[----:B------:R-:W-:Y:S02]  /*1410*/  IMAD.MOV.U32 R25, RZ, RZ, R10 ;  /* 0x000000ffff197224 */ /* 0x000fe400078e000a */
[C---:B------:R-:W-:Y:S02]  /*1420*/  IMAD.SHL.U32 R12, R6.reuse, 0x2, RZ ;  /* 0x00000002060c7824 */ /* 0x040fe400078e00ff */
[----:B------:R-:W-:Y:S02]  /*1430*/  IMAD.MOV.U32 R16, RZ, RZ, R11 ;  /* 0x000000ffff107224 */ /* 0x000fe400078e000b */
[----:B----4-:R-:W-:Y:S01]  /*1440*/  IMAD.MOV.U32 R24, RZ, RZ, R9 ;  /* 0x000000ffff187224 */ /* 0x010fe200078e0009 */
[----:B------:R-:W-:Y:S01]  /*1450*/  LOP3.LUT R12, R6, R12, R13, 0x96, !PT ;  /* 0x0000000c060c7212 */ /* 0x000fe200078e960d */
[----:B------:R-:W-:-:S03]  /*1460*/  IMAD.MOV.U32 R6, RZ, RZ, 0x2f800000 ;  /* 0x2f800000ff067424 */ /* 0x000fc600078e00ff */
[----:B------:R-:W-:Y:S01]  /*1470*/  LOP3.LUT R17, R12, R11, RZ, 0x3c, !PT ;  /* 0x0000000b0c117212 */ /* 0x000fe200078e3cff */
[----:B------:R-:W-:Y:S04]  /*1480*/  STG.E.64 desc[UR4][R2.64+0x8], R24 ;  /* 0x0000081802007986 */ /* 0x000fe8000c101b04 */
[----:B------:R-:W-:Y:S01]  /*1490*/  IMAD.IADD R12, R17, 0x1, R14 ;  /* 0x00000001110c7824 */ /* 0x000fe200078e020e */
[----:B------:R-:W-:Y:S04]  /*14a0*/  STG.E.64 desc[UR4][R2.64+0x10], R16 ;  /* 0x0000101002007986 */ /* 0x000fe8000c101b04 */
[----:B------:R-:W-:Y:S01]  /*14b0*/  I2FP.F32.U32 R15, R12 ;  /* 0x0000000c000f7245 */ /* 0x000fe20000201000 */
[----:B------:R-:W-:-:S04]  /*14c0*/  IMAD.WIDE R12, R0, 0x4, R4 ;  /* 0x00000004000c7825 */ /* 0x000fc800078e0204 */
[----:B------:R-:W-:Y:S01]  /*14d0*/  FFMA R10, R15, R6, 1.1641532182693481445e-10 ;  /* 0x2f0000000f0a7423 */ /* 0x000fe20000000006 */
[----:B------:R-:W-:-:S03]  /*14e0*/  IMAD.MOV.U32 R15, RZ, RZ, R8 ;  /* 0x000000ffff0f7224 */ /* 0x000fc600078e0008 */
[----:B------:R-:W-:Y:S02]  /*14f0*/  FADD R19, R10, R10 ;  /* 0x0000000a0a137221 */ /* 0x000fe40000000000 */
[----:B------:R-:W-:Y:S04]  /*1500*/  STG.E.64 desc[UR4][R2.64], R14 ;  /* 0x0000000e02007986 */ /* 0x000fe8000c101b04 */
[----:B------:R1:W-:Y:S04]  /*1510*/  STG.E desc[UR4][R12.64], R19 ;  /* 0x000000130c007986 */ /* 0x0003e8000c101904 */
[----:B------:R-:W2:Y:S04]  /*1520*/  LDG.E.64 R20, desc[UR4][R2.64] ;  /* 0x0000000402147981 */ /* 0x000ea8000c1e1b00 */
[----:B------:R-:W3:Y:S04]  /*1530*/  LDG.E.64 R8, desc[UR4][R2.64+0x10] ;  /* 0x0000100402087981 */ /* 0x000ee8000c1e1b00 */
[----:B------:R-:W4:Y:S01]  /*1540*/  LDG.E.64 R10, desc[UR4][R2.64+0x8] ;  /* 0x00000804020a7981 */ /* 0x000f22000c1e1b00 */
[----:B-1----:R-:W-:Y:S01]  /*1550*/  IMAD.WIDE R12, R7, 0x4, R12 ;  /* 0x00000004070c7825 */ /* 0x002fe200078e020c */
[----:B--2---:R-:W-:-:S03]  /*1560*/  SHF.R.U32.HI R18, RZ, 0x2, R21 ;  /* 0x00000002ff127819 */ /* 0x004fc60000011615 */
[----:B------:R-:W-:Y:S01]  /*1570*/  VIADD R16, R20, 0x587c5 ;  /* 0x000587c514107836 */ /* 0x000fe20000000000 */
[----:B------:R-:W-:Y:S01]  /*1580*/  LOP3.LUT R18, R18, R21, RZ, 0x3c, !PT ;  /* 0x0000001512127212 */ /* 0x000fe200078e3cff */
[----:B---3--:R-:W-:Y:S02]  /*1590*/  IMAD.SHL.U32 R21, R9, 0x10, RZ ;  /* 0x0000001009157824 */ /* 0x008fe400078e00ff */
[----:B------:R-:W-:Y:S02]  /*15a0*/  IMAD.MOV.U32 R25, RZ, RZ, R8 ;  /* 0x000000ffff197224 */ /* 0x000fe400078e0008 */
[----:B------:R-:W-:Y:S02]  /*15b0*/  IMAD.SHL.U32 R22, R18, 0x2, RZ ;  /* 0x0000000212167824 */ /* 0x000fe400078e00ff */
[----:B----4-:R-:W-:-:S03]  /*15c0*/  IMAD.MOV.U32 R24, RZ, RZ, R11 ;  /* 0x000000ffff187224 */ /* 0x010fc600078e000b */
[----:B------:R-:W-:Y:S02]  /*15d0*/  LOP3.LUT R22, R18, R22, R21, 0x96, !PT ;  /* 0x0000001612167212 */ /* 0x000fe400078e9615 */
[----:B------:R-:W-:Y:S02]  /*15e0*/  STG.E.64 desc[UR4][R2.64+0x8], R24 ;  /* 0x0000081802007986 */ /* 0x000fe4000c101b04 */
[----:B------:R-:W-:-:S05]  /*15f0*/  LOP3.LUT R15, R22, R9, RZ, 0x3c, !PT ;  /* 0x00000009160f7212 */ /* 0x000fca00078e3cff */
[----:B------:R-:W-:-:S05]  /*1600*/  IMAD.IADD R14, R15, 0x1, R16 ;  /* 0x000000010f0e7824 */ /* 0x000fca00078e0210 */
[----:B------:R-:W-:Y:S01]  /*1610*/  I2FP.F32.U32 R17, R14 ;  /* 0x0000000e00117245 */ /* 0x000fe20000201000 */
[----:B------:R-:W-:-:S04]  /*1620*/  IMAD.MOV.U32 R14, RZ, RZ, R9 ;  /* 0x000000ffff0e7224 */ /* 0x000fc800078e0009 */
[----:B------:R-:W-:Y:S01]  /*1630*/  FFMA R8, R17, R6, 1.1641532182693481445e-10 ;  /* 0x2f00000011087423 */ /* 0x000fe20000000006 */
[----:B------:R-:W-:Y:S01]  /*1640*/  IMAD.MOV.U32 R17, RZ, RZ, R10 ;  /* 0x000000ffff117224 */ /* 0x000fe200078e000a */
[----:B------:R-:W-:Y:S02]  /*1650*/  STG.E.64 desc[UR4][R2.64+0x10], R14 ;  /* 0x0000100e02007986 */ /* 0x000fe4000c101b04 */
        /* <DEDUP_REMOVED lines=12> */
[C---:B------:R-:W-:Y:S02]  /*1720*/  IMAD.SHL.U32 R22, R18.reuse, 0x2, RZ ;  /* 0x0000000212167824 */ /* 0x040fe400078e00ff */
[----:B------:R-:W-:Y:S02]  /*1730*/  IMAD.MOV.U32 R16, RZ, RZ, R9 ;  /* 0x000000ffff107224 */ /* 0x000fe400078e0009 */
[----:B----4-:R-:W-:Y:S01]  /*1740*/  IMAD.MOV.U32 R24, RZ, RZ, R11 ;  /* 0x000000ffff187224 */ /* 0x010fe200078e000b */
[----:B------:R-:W-:-:S04]  /*1750*/  LOP3.LUT R22, R18, R22, R21, 0x96, !PT ;  /* 0x0000001612167212 */ /* 0x000fc800078e9615 */
[----:B------:R-:W-:Y:S01]  /*1760*/  LOP3.LUT R17, R22, R9, RZ, 0x3c, !PT ;  /* 0x0000000916117212 */ /* 0x000fe200078e3cff */
[----:B------:R-:W-:Y:S04]  /*1770*/  STG.E.64 desc[UR4][R2.64+0x8], R24 ;  /* 0x0000081802007986 */ /* 0x000fe8000c101b04 */
[----:B------:R-:W-:Y:S01]  /*1780*/  IMAD.IADD R15, R17, 0x1, R14 ;  /* 0x00000001110f7824 */ /* 0x000fe200078e020e */
[----:B------:R-:W-:Y:S04]  /*1790*/  STG.E.64 desc[UR4][R2.64+0x10], R16 ;  /* 0x0000101002007986 */ /* 0x000fe8000c101b04 */
[----:B------:R-:W-:-:S05]  /*17a0*/  I2FP.F32.U32 R15, R15 ;  /* 0x0000000f000f7245 */ /* 0x000fca0000201000 */
        /* <DEDUP_REMOVED lines=8> */
[----:B-1----:R-:W-:-:S04]  /*1830*/  IMAD.WIDE R12, R7, 0x4, R12 ;  /* 0x00000004070c7825 */ /* 0x002fc800078e020c */
[----:B------:R-:W-:-:S05]  /*1840*/  IMAD R0, R7, 0x4, R0 ;  /* 0x0000000407007824 */ /* 0x000fca00078e0200 */
[----:B------:R-:W-:Y:S02]  /*1850*/  ISETP.GE.AND P0, PT, R0, UR8, PT ;  /* 0x0000000800007c0c */ /* 0x000fe4000bf06270 */
[----:B--2---:R-:W-:Y:S01]  /*1860*/  SHF.R.U32.HI R18, RZ, 0x2, R21 ;  /* 0x00000002ff127819 */ /* 0x004fe20000011615 */
[----:B------:R-:W-:-:S03]  /*1870*/  VIADD R16, R20, 0x587c5 ;  /* 0x000587c514107836 */ /* 0x000fc60000000000 */
[----:B------:R-:W-:Y:S01]  /*1880*/  LOP3.LUT R18, R18, R21, RZ, 0x3c, !PT ;  /* 0x0000001512127212 */ /* 0x000fe200078e3cff */
[----:B---3--:R-:W-:Y:S02]  /*1890*/  IMAD.SHL.U32 R21, R9, 0x10, RZ ;  /* 0x0000001009157824 */ /* 0x008fe400078e00ff */
[----:B------:R-:W-:Y:S02]  /*18a0*/  IMAD.MOV.U32 R19, RZ, RZ, R8 ;  /* 0x000000ffff137224 */ /* 0x000fe400078e0008 */
[----:B------:R-:W-:-:S05]  /*18b0*/  IMAD.SHL.U32 R22, R18, 0x2, RZ ;  /* 0x0000000212167824 */ /* 0x000fca00078e00ff */
[----:B------:R-:W-:Y:S01]  /*18c0*/  LOP3.LUT R22, R18, R22, R21, 0x96, !PT ;  /* 0x0000001612167212 */ /* 0x000fe200078e9615 */
[----:B----4-:R-:W-:-:S03]  /*18d0*/  IMAD.MOV.U32 R18, RZ, RZ, R11 ;  /* 0x000000ffff127224 */ /* 0x010fc600078e000b */
[----:B------:R-:W-:Y:S02]  /*18e0*/  LOP3.LUT R15, R22, R9, RZ, 0x3c, !PT ;  /* 0x00000009160f7212 */ /* 0x000fe400078e3cff */
[----:B------:R1:W-:Y:S03]  /*18f0*/  STG.E.64 desc[UR4][R2.64+0x8], R18 ;  /* 0x0000081202007986 */ /* 0x0003e6000c101b04 */
[----:B------:R-:W-:-:S05]  /*1900*/  IMAD.IADD R14, R15, 0x1, R16 ;  /* 0x000000010f0e7824 */ /* 0x000fca00078e0210 */
[----:B------:R-:W-:Y:S01]  /*1910*/  I2FP.F32.U32 R17, R14 ;  /* 0x0000000e00117245 */ /* 0x000fe20000201000 */
[----:B------:R-:W-:-:S04]  /*1920*/  IMAD.MOV.U32 R14, RZ, RZ, R9 ;  /* 0x000000ffff0e7224 */ /* 0x000fc800078e0009 */
[----:B------:R-:W-:Y:S01]  /*1930*/  FFMA R6, R17, R6, 1.1641532182693481445e-10 ;  /* 0x2f00000011067423 */ /* 0x000fe20000000006 */
[----:B------:R-:W-:Y:S01]  /*1940*/  IMAD.MOV.U32 R17, RZ, RZ, R10 ;  /* 0x000000ffff117224 */ /* 0x000fe200078e000a */
[----:B------:R1:W-:Y:S02]  /*1950*/  STG.E.64 desc[UR4][R2.64+0x10], R14 ;  /* 0x0000100e02007986 */ /* 0x0003e4000c101b04 */
[----:B------:R-:W-:Y:S02]  /*1960*/  FADD R9, R6, R6 ;  /* 0x0000000606097221 */ /* 0x000fe40000000000 */
[----:B------:R1:W-:Y:S04]  /*1970*/  STG.E.64 desc[UR4][R2.64], R16 ;  /* 0x0000001002007986 */ /* 0x0003e8000c101b04 */
[----:B------:R1:W-:Y:S01]  /*1980*/  STG.E desc[UR4][R12.64], R9 ;  /* 0x000000090c007986 */ /* 0x0003e2000c101904 */
[----:B------:R-:W-:Y:S05]  /*1990*/  @!P0 BRA `(.L_x_16) ;  /* 0xfffffff800808947 */ /* 0x000fea000383ffff */
[----:B------:R-:W-:Y:S05]  /*19a0*/  EXIT ;  /* 0x000000000000794d */ /* 0x000fea0003800000 */
.L_x_17:
        /* <DEDUP_REMOVED lines=13> */
.L_x_19:


//--------------------- .nv.global.init           --------------------------
	.section	.nv.global.init,"aw",@progbits
	.align	4
.nv.global.init:
	.type		mrg32k3aM1SubSeq,@object
	.size		mrg32k3aM1SubSeq,(mrg32k3aM2SubSeq - mrg32k3aM1SubSeq)
mrg32k3aM1SubSeq:
        /*0000*/ 	.byte	0x0b, 0xcc, 0xee, 0x04, 0x73, 0x29, 0x8b, 0x6f, 0xf6, 0x53, 0x03, 0xf6, 0x23, 0xf6, 0xea, 0xda
        /* <DEDUP_REMOVED lines=125> */
	.type		mrg32k3aM2SubSeq,@object
	.size		mrg32k3aM2SubSeq,(mrg32k3aM1 - mrg32k3aM2SubSeq)
mrg32k3aM2SubSeq:
        /* <DEDUP_REMOVED lines=126> */
	.type		mrg32k3aM1,@object
	.size		mrg32k3aM1,(mrg32k3aM1Seq - mrg32k3aM1)
mrg32k3aM1:
        /* <DEDUP_REMOVED lines=144> */
	.type		mrg32k3aM1Seq,@object
	.size		mrg32k3aM1Seq,(mrg32k3aM2 - mrg32k3aM1Seq)
mrg32k3aM1Seq:
        /* <DEDUP_REMOVED lines=144> */
	.type		mrg32k3aM2,@object
	.size		mrg32k3aM2,(mrg32k3aM2Seq - mrg32k3aM2)
mrg32k3aM2:
        /* <DEDUP_REMOVED lines=144> */
	.type		mrg32k3aM2Seq,@object
	.size		mrg32k3aM2Seq,(precalc_xorwow_matrix - mrg32k3aM2Seq)
mrg32k3aM2Seq:
        /* <DEDUP_REMOVED lines=144> */
	.type		precalc_xorwow_matrix,@object
	.size		precalc_xorwow_matrix,(precalc_xorwow_offset_matrix - precalc_xorwow_matrix)
precalc_xorwow_matrix:
        /* <DEDUP_REMOVED lines=6400> */
	.type		precalc_xorwow_offset_matrix,@object
	.size		precalc_xorwow_offset_matrix,(.L_1 - precalc_xorwow_offset_matrix)
precalc_xorwow_offset_matrix:
        /* <DEDUP_REMOVED lines=6400> */
.L_1:


//--------------------- .nv.shared.reserved.0     --------------------------
	.section	.nv.shared.reserved.0,"aw",@nobits
	.weak		__nv_reservedSMEM_offset_0_alias
	.size		__nv_reservedSMEM_offset_0_alias, 0, 64
	.other		__nv_reservedSMEM_offset_0_alias,@"STO_CUDA_RESERVED_SHARED STV_DEFAULT"
__nv_reservedSMEM_offset_0_alias:
	.zero		0
	.zero		64


//--------------------- .nv.constant0._Z15host_api_kernelPfS_i --------------------------
	.section	.nv.constant0._Z15host_api_kernelPfS_i,"a",@progbits
	.sectionflags	@""
	.align	4
.nv.constant0._Z15host_api_kernelPfS_i:
	.zero		916


//--------------------- .nv.constant0._Z17device_api_kernelP17curandStateXORWOWPfi --------------------------
	.section	.nv.constant0._Z17device_api_kernelP17curandStateXORWOWPfi,"a",@progbits
	.sectionflags	@""
	.align	4
.nv.constant0._Z17device_api_kernelP17curandStateXORWOWPfi:
	.zero		916


//--------------------- SYMBOLS --------------------------

	.type		.nv.reservedSmem.offset0,@object
	.size		.nv.reservedSmem.offset0,0x4
